//
// Generated by NVIDIA NVVM Compiler
//
// Compiler Build ID: CL-36424714
// Cuda compilation tools, release 13.0, V13.0.88
// Based on NVVM 20.0.0
//

.version 9.0
.target sm_100
.address_size 64

	// .globl	_Z15softmax_kernel1PfS_ii
.extern .shared .align 16 .b8 shared[];

.visible .entry _Z15softmax_kernel1PfS_ii(
	.param .u64 .ptr .align 1 _Z15softmax_kernel1PfS_ii_param_0,
	.param .u64 .ptr .align 1 _Z15softmax_kernel1PfS_ii_param_1,
	.param .u32 _Z15softmax_kernel1PfS_ii_param_2,
	.param .u32 _Z15softmax_kernel1PfS_ii_param_3
)
{
	.reg .pred 	%p<58>;
	.reg .b32 	%r<97>;
	.reg .b32 	%f<366>;
	.reg .b64 	%rd<63>;

	ld.param.u64 	%rd24, [_Z15softmax_kernel1PfS_ii_param_0];
	ld.param.u64 	%rd25, [_Z15softmax_kernel1PfS_ii_param_1];
	ld.param.u32 	%r45, [_Z15softmax_kernel1PfS_ii_param_2];
	ld.param.u32 	%r44, [_Z15softmax_kernel1PfS_ii_param_3];
	mov.u32 	%r46, %ctaid.x;
	mov.u32 	%r47, %ntid.x;
	mov.u32 	%r48, %tid.x;
	mad.lo.s32 	%r1, %r46, %r47, %r48;
	setp.ge.s32 	%p1, %r1, %r45;
	@%p1 bra 	$L__BB0_39;
	cvta.to.global.u64 	%rd1, %rd24;
	cvta.to.global.u64 	%rd2, %rd25;
	mul.lo.s32 	%r2, %r44, %r1;
	cvt.s64.s32 	%rd3, %r2;
	mul.wide.s32 	%rd26, %r2, 4;
	add.s64 	%rd4, %rd2, %rd26;
	setp.lt.s32 	%p2, %r44, 1;
	mov.f32 	%f356, 0fFF800000;
	@%p2 bra 	$L__BB0_14;
	and.b32  	%r3, %r44, 15;
	setp.lt.u32 	%p3, %r44, 16;
	mov.f32 	%f356, 0fFF800000;
	mov.b32 	%r83, 0;
	@%p3 bra 	$L__BB0_5;
	and.b32  	%r83, %r44, 2147483632;
	neg.s32 	%r87, %r83;
	add.s64 	%rd28, %rd26, %rd2;
	add.s64 	%rd58, %rd28, 32;
	mov.f32 	%f356, 0fFF800000;
$L__BB0_4:
	.pragma "nounroll";
	ld.global.f32 	%f30, [%rd58+-32];
	setp.gt.f32 	%p4, %f30, %f356;
	selp.f32 	%f31, %f30, %f356, %p4;
	ld.global.f32 	%f32, [%rd58+-28];
	setp.gt.f32 	%p5, %f32, %f31;
	selp.f32 	%f33, %f32, %f31, %p5;
	ld.global.f32 	%f34, [%rd58+-24];
	setp.gt.f32 	%p6, %f34, %f33;
	selp.f32 	%f35, %f34, %f33, %p6;
	ld.global.f32 	%f36, [%rd58+-20];
	setp.gt.f32 	%p7, %f36, %f35;
	selp.f32 	%f37, %f36, %f35, %p7;
	ld.global.f32 	%f38, [%rd58+-16];
	setp.gt.f32 	%p8, %f38, %f37;
	selp.f32 	%f39, %f38, %f37, %p8;
	ld.global.f32 	%f40, [%rd58+-12];
	setp.gt.f32 	%p9, %f40, %f39;
	selp.f32 	%f41, %f40, %f39, %p9;
	ld.global.f32 	%f42, [%rd58+-8];
	setp.gt.f32 	%p10, %f42, %f41;
	selp.f32 	%f43, %f42, %f41, %p10;
	ld.global.f32 	%f44, [%rd58+-4];
	setp.gt.f32 	%p11, %f44, %f43;
	selp.f32 	%f45, %f44, %f43, %p11;
	ld.global.f32 	%f46, [%rd58];
	setp.gt.f32 	%p12, %f46, %f45;
	selp.f32 	%f47, %f46, %f45, %p12;
	ld.global.f32 	%f48, [%rd58+4];
	setp.gt.f32 	%p13, %f48, %f47;
	selp.f32 	%f49, %f48, %f47, %p13;
	ld.global.f32 	%f50, [%rd58+8];
	setp.gt.f32 	%p14, %f50, %f49;
	selp.f32 	%f51, %f50, %f49, %p14;
	ld.global.f32 	%f52, [%rd58+12];
	setp.gt.f32 	%p15, %f52, %f51;
	selp.f32 	%f53, %f52, %f51, %p15;
	ld.global.f32 	%f54, [%rd58+16];
	setp.gt.f32 	%p16, %f54, %f53;
	selp.f32 	%f55, %f54, %f53, %p16;
	ld.global.f32 	%f56, [%rd58+20];
	setp.gt.f32 	%p17, %f56, %f55;
	selp.f32 	%f57, %f56, %f55, %p17;
	ld.global.f32 	%f58, [%rd58+24];
	setp.gt.f32 	%p18, %f58, %f57;
	selp.f32 	%f59, %f58, %f57, %p18;
	ld.global.f32 	%f60, [%rd58+28];
	setp.gt.f32 	%p19, %f60, %f59;
	selp.f32 	%f356, %f60, %f59, %p19;
	add.s32 	%r87, %r87, 16;
	add.s64 	%rd58, %rd58, 64;
	setp.eq.s32 	%p20, %r87, 0;
	@%p20 bra 	$L__BB0_5;
	bra.uni 	$L__BB0_4;
$L__BB0_5:
	setp.eq.s32 	%p21, %r3, 0;
	@%p21 bra 	$L__BB0_14;
	and.b32  	%r7, %r44, 7;
	setp.lt.u32 	%p22, %r3, 8;
	@%p22 bra 	$L__BB0_8;
	mul.wide.u32 	%rd29, %r83, 4;
	add.s64 	%rd30, %rd4, %rd29;
	ld.global.f32 	%f62, [%rd30];
	setp.gt.f32 	%p23, %f62, %f356;
	selp.f32 	%f63, %f62, %f356, %p23;
	ld.global.f32 	%f64, [%rd30+4];
	setp.gt.f32 	%p24, %f64, %f63;
	selp.f32 	%f65, %f64, %f63, %p24;
	ld.global.f32 	%f66, [%rd30+8];
	setp.gt.f32 	%p25, %f66, %f65;
	selp.f32 	%f67, %f66, %f65, %p25;
	ld.global.f32 	%f68, [%rd30+12];
	setp.gt.f32 	%p26, %f68, %f67;
	selp.f32 	%f69, %f68, %f67, %p26;
	ld.global.f32 	%f70, [%rd30+16];
	setp.gt.f32 	%p27, %f70, %f69;
	selp.f32 	%f71, %f70, %f69, %p27;
	ld.global.f32 	%f72, [%rd30+20];
	setp.gt.f32 	%p28, %f72, %f71;
	selp.f32 	%f73, %f72, %f71, %p28;
	ld.global.f32 	%f74, [%rd30+24];
	setp.gt.f32 	%p29, %f74, %f73;
	selp.f32 	%f75, %f74, %f73, %p29;
	ld.global.f32 	%f76, [%rd30+28];
	setp.gt.f32 	%p30, %f76, %f75;
	selp.f32 	%f356, %f76, %f75, %p30;
	add.s32 	%r83, %r83, 8;
$L__BB0_8:
	setp.eq.s32 	%p31, %r7, 0;
	@%p31 bra 	$L__BB0_14;
	and.b32  	%r10, %r44, 3;
	setp.lt.u32 	%p32, %r7, 4;
	@%p32 bra 	$L__BB0_11;
	mul.wide.u32 	%rd31, %r83, 4;
	add.s64 	%rd32, %rd4, %rd31;
	ld.global.f32 	%f78, [%rd32];
	setp.gt.f32 	%p33, %f78, %f356;
	selp.f32 	%f79, %f78, %f356, %p33;
	ld.global.f32 	%f80, [%rd32+4];
	setp.gt.f32 	%p34, %f80, %f79;
	selp.f32 	%f81, %f80, %f79, %p34;
	ld.global.f32 	%f82, [%rd32+8];
	setp.gt.f32 	%p35, %f82, %f81;
	selp.f32 	%f83, %f82, %f81, %p35;
	ld.global.f32 	%f84, [%rd32+12];
	setp.gt.f32 	%p36, %f84, %f83;
	selp.f32 	%f356, %f84, %f83, %p36;
	add.s32 	%r83, %r83, 4;
$L__BB0_11:
	setp.eq.s32 	%p37, %r10, 0;
	@%p37 bra 	$L__BB0_14;
	mul.wide.u32 	%rd34, %r83, 4;
	add.s64 	%rd35, %rd26, %rd34;
	add.s64 	%rd57, %rd2, %rd35;
	neg.s32 	%r86, %r10;
$L__BB0_13:
	.pragma "nounroll";
	ld.global.f32 	%f85, [%rd57];
	setp.gt.f32 	%p38, %f85, %f356;
	selp.f32 	%f356, %f85, %f356, %p38;
	add.s64 	%rd57, %rd57, 4;
	add.s32 	%r86, %r86, 1;
	setp.ne.s32 	%p39, %r86, 0;
	@%p39 bra 	$L__BB0_13;
$L__BB0_14:
	shl.b64 	%rd36, %rd3, 2;
	add.s64 	%rd9, %rd1, %rd36;
	setp.lt.s32 	%p40, %r44, 1;
	mov.f32 	%f364, 0f00000000;
	@%p40 bra 	$L__BB0_26;
	and.b32  	%r16, %r44, 7;
	setp.lt.u32 	%p41, %r44, 8;
	mov.f32 	%f364, 0f00000000;
	mov.b32 	%r88, 0;
	@%p41 bra 	$L__BB0_18;
	and.b32  	%r88, %r44, 2147483640;
	neg.s32 	%r91, %r88;
	add.s64 	%rd38, %rd26, 16;
	add.s64 	%rd60, %rd2, %rd38;
	add.s64 	%rd59, %rd1, %rd38;
	mov.f32 	%f364, 0f00000000;
$L__BB0_17:
	.pragma "nounroll";
	ld.global.f32 	%f90, [%rd60+-16];
	sub.f32 	%f91, %f90, %f356;
	fma.rn.f32 	%f92, %f91, 0f3BBB989D, 0f3F000000;
	cvt.sat.f32.f32 	%f93, %f92;
	mov.f32 	%f94, 0f4B400001;
	mov.f32 	%f95, 0f437C0000;
	fma.rm.f32 	%f96, %f93, %f95, %f94;
	add.f32 	%f97, %f96, 0fCB40007F;
	neg.f32 	%f98, %f97;
	fma.rn.f32 	%f99, %f91, 0f3FB8AA3B, %f98;
	fma.rn.f32 	%f100, %f91, 0f32A57060, %f99;
	mov.b32 	%r51, %f96;
	shl.b32 	%r52, %r51, 23;
	mov.b32 	%f101, %r52;
	ex2.approx.ftz.f32 	%f102, %f100;
	mul.f32 	%f103, %f102, %f101;
	st.global.f32 	[%rd59+-16], %f103;
	add.f32 	%f104, %f364, %f103;
	ld.global.f32 	%f105, [%rd60+-12];
	sub.f32 	%f106, %f105, %f356;
	fma.rn.f32 	%f107, %f106, 0f3BBB989D, 0f3F000000;
	cvt.sat.f32.f32 	%f108, %f107;
	fma.rm.f32 	%f109, %f108, %f95, %f94;
	add.f32 	%f110, %f109, 0fCB40007F;
	neg.f32 	%f111, %f110;
	fma.rn.f32 	%f112, %f106, 0f3FB8AA3B, %f111;
	fma.rn.f32 	%f113, %f106, 0f32A57060, %f112;
	mov.b32 	%r53, %f109;
	shl.b32 	%r54, %r53, 23;
	mov.b32 	%f114, %r54;
	ex2.approx.ftz.f32 	%f115, %f113;
	mul.f32 	%f116, %f115, %f114;
	st.global.f32 	[%rd59+-12], %f116;
	add.f32 	%f117, %f104, %f116;
	ld.global.f32 	%f118, [%rd60+-8];
	sub.f32 	%f119, %f118, %f356;
	fma.rn.f32 	%f120, %f119, 0f3BBB989D, 0f3F000000;
	cvt.sat.f32.f32 	%f121, %f120;
	fma.rm.f32 	%f122, %f121, %f95, %f94;
	add.f32 	%f123, %f122, 0fCB40007F;
	neg.f32 	%f124, %f123;
	fma.rn.f32 	%f125, %f119, 0f3FB8AA3B, %f124;
	fma.rn.f32 	%f126, %f119, 0f32A57060, %f125;
	mov.b32 	%r55, %f122;
	shl.b32 	%r56, %r55, 23;
	mov.b32 	%f127, %r56;
	ex2.approx.ftz.f32 	%f128, %f126;
	mul.f32 	%f129, %f128, %f127;
	st.global.f32 	[%rd59+-8], %f129;
	add.f32 	%f130, %f117, %f129;
	ld.global.f32 	%f131, [%rd60+-4];
	sub.f32 	%f132, %f131, %f356;
	fma.rn.f32 	%f133, %f132, 0f3BBB989D, 0f3F000000;
	cvt.sat.f32.f32 	%f134, %f133;
	fma.rm.f32 	%f135, %f134, %f95, %f94;
	add.f32 	%f136, %f135, 0fCB40007F;
	neg.f32 	%f137, %f136;
	fma.rn.f32 	%f138, %f132, 0f3FB8AA3B, %f137;
	fma.rn.f32 	%f139, %f132, 0f32A57060, %f138;
	mov.b32 	%r57, %f135;
	shl.b32 	%r58, %r57, 23;
	mov.b32 	%f140, %r58;
	ex2.approx.ftz.f32 	%f141, %f139;
	mul.f32 	%f142, %f141, %f140;
	st.global.f32 	[%rd59+-4], %f142;
	add.f32 	%f143, %f130, %f142;
	ld.global.f32 	%f144, [%rd60];
	sub.f32 	%f145, %f144, %f356;
	fma.rn.f32 	%f146, %f145, 0f3BBB989D, 0f3F000000;
	cvt.sat.f32.f32 	%f147, %f146;
	fma.rm.f32 	%f148, %f147, %f95, %f94;
	add.f32 	%f149, %f148, 0fCB40007F;
	neg.f32 	%f150, %f149;
	fma.rn.f32 	%f151, %f145, 0f3FB8AA3B, %f150;
	fma.rn.f32 	%f152, %f145, 0f32A57060, %f151;
	mov.b32 	%r59, %f148;
	shl.b32 	%r60, %r59, 23;
	mov.b32 	%f153, %r60;
	ex2.approx.ftz.f32 	%f154, %f152;
	mul.f32 	%f155, %f154, %f153;
	st.global.f32 	[%rd59], %f155;
	add.f32 	%f156, %f143, %f155;
	ld.global.f32 	%f157, [%rd60+4];
	sub.f32 	%f158, %f157, %f356;
	fma.rn.f32 	%f159, %f158, 0f3BBB989D, 0f3F000000;
	cvt.sat.f32.f32 	%f160, %f159;
	fma.rm.f32 	%f161, %f160, %f95, %f94;
	add.f32 	%f162, %f161, 0fCB40007F;
	neg.f32 	%f163, %f162;
	fma.rn.f32 	%f164, %f158, 0f3FB8AA3B, %f163;
	fma.rn.f32 	%f165, %f158, 0f32A57060, %f164;
	mov.b32 	%r61, %f161;
	shl.b32 	%r62, %r61, 23;
	mov.b32 	%f166, %r62;
	ex2.approx.ftz.f32 	%f167, %f165;
	mul.f32 	%f168, %f167, %f166;
	st.global.f32 	[%rd59+4], %f168;
	add.f32 	%f169, %f156, %f168;
	ld.global.f32 	%f170, [%rd60+8];
	sub.f32 	%f171, %f170, %f356;
	fma.rn.f32 	%f172, %f171, 0f3BBB989D, 0f3F000000;
	cvt.sat.f32.f32 	%f173, %f172;
	fma.rm.f32 	%f174, %f173, %f95, %f94;
	add.f32 	%f175, %f174, 0fCB40007F;
	neg.f32 	%f176, %f175;
	fma.rn.f32 	%f177, %f171, 0f3FB8AA3B, %f176;
	fma.rn.f32 	%f178, %f171, 0f32A57060, %f177;
	mov.b32 	%r63, %f174;
	shl.b32 	%r64, %r63, 23;
	mov.b32 	%f179, %r64;
	ex2.approx.ftz.f32 	%f180, %f178;
	mul.f32 	%f181, %f180, %f179;
	st.global.f32 	[%rd59+8], %f181;
	add.f32 	%f182, %f169, %f181;
	ld.global.f32 	%f183, [%rd60+12];
	sub.f32 	%f184, %f183, %f356;
	fma.rn.f32 	%f185, %f184, 0f3BBB989D, 0f3F000000;
	cvt.sat.f32.f32 	%f186, %f185;
	fma.rm.f32 	%f187, %f186, %f95, %f94;
	add.f32 	%f188, %f187, 0fCB40007F;
	neg.f32 	%f189, %f188;
	fma.rn.f32 	%f190, %f184, 0f3FB8AA3B, %f189;
	fma.rn.f32 	%f191, %f184, 0f32A57060, %f190;
	mov.b32 	%r65, %f187;
	shl.b32 	%r66, %r65, 23;
	mov.b32 	%f192, %r66;
	ex2.approx.ftz.f32 	%f193, %f191;
	mul.f32 	%f194, %f193, %f192;
	st.global.f32 	[%rd59+12], %f194;
	add.f32 	%f364, %f182, %f194;
	add.s32 	%r91, %r91, 8;
	add.s64 	%rd60, %rd60, 32;
	add.s64 	%rd59, %rd59, 32;
	setp.eq.s32 	%p42, %r91, 0;
	@%p42 bra 	$L__BB0_18;
	bra.uni 	$L__BB0_17;
$L__BB0_18:
	setp.eq.s32 	%p43, %r16, 0;
	@%p43 bra 	$L__BB0_26;
	and.b32  	%r22, %r44, 3;
	setp.lt.u32 	%p44, %r16, 4;
	@%p44 bra 	$L__BB0_21;
	mul.wide.u32 	%rd39, %r88, 4;
	add.s64 	%rd40, %rd4, %rd39;
	ld.global.f32 	%f196, [%rd40];
	sub.f32 	%f197, %f196, %f356;
	fma.rn.f32 	%f198, %f197, 0f3BBB989D, 0f3F000000;
	cvt.sat.f32.f32 	%f199, %f198;
	mov.f32 	%f200, 0f4B400001;
	mov.f32 	%f201, 0f437C0000;
	fma.rm.f32 	%f202, %f199, %f201, %f200;
	add.f32 	%f203, %f202, 0fCB40007F;
	neg.f32 	%f204, %f203;
	fma.rn.f32 	%f205, %f197, 0f3FB8AA3B, %f204;
	fma.rn.f32 	%f206, %f197, 0f32A57060, %f205;
	mov.b32 	%r67, %f202;
	shl.b32 	%r68, %r67, 23;
	mov.b32 	%f207, %r68;
	ex2.approx.ftz.f32 	%f208, %f206;
	mul.f32 	%f209, %f208, %f207;
	add.s64 	%rd41, %rd9, %rd39;
	st.global.f32 	[%rd41], %f209;
	add.f32 	%f210, %f364, %f209;
	ld.global.f32 	%f211, [%rd40+4];
	sub.f32 	%f212, %f211, %f356;
	fma.rn.f32 	%f213, %f212, 0f3BBB989D, 0f3F000000;
	cvt.sat.f32.f32 	%f214, %f213;
	fma.rm.f32 	%f215, %f214, %f201, %f200;
	add.f32 	%f216, %f215, 0fCB40007F;
	neg.f32 	%f217, %f216;
	fma.rn.f32 	%f218, %f212, 0f3FB8AA3B, %f217;
	fma.rn.f32 	%f219, %f212, 0f32A57060, %f218;
	mov.b32 	%r69, %f215;
	shl.b32 	%r70, %r69, 23;
	mov.b32 	%f220, %r70;
	ex2.approx.ftz.f32 	%f221, %f219;
	mul.f32 	%f222, %f221, %f220;
	st.global.f32 	[%rd41+4], %f222;
	add.f32 	%f223, %f210, %f222;
	ld.global.f32 	%f224, [%rd40+8];
	sub.f32 	%f225, %f224, %f356;
	fma.rn.f32 	%f226, %f225, 0f3BBB989D, 0f3F000000;
	cvt.sat.f32.f32 	%f227, %f226;
	fma.rm.f32 	%f228, %f227, %f201, %f200;
	add.f32 	%f229, %f228, 0fCB40007F;
	neg.f32 	%f230, %f229;
	fma.rn.f32 	%f231, %f225, 0f3FB8AA3B, %f230;
	fma.rn.f32 	%f232, %f225, 0f32A57060, %f231;
	mov.b32 	%r71, %f228;
	shl.b32 	%r72, %r71, 23;
	mov.b32 	%f233, %r72;
	ex2.approx.ftz.f32 	%f234, %f232;
	mul.f32 	%f235, %f234, %f233;
	st.global.f32 	[%rd41+8], %f235;
	add.f32 	%f236, %f223, %f235;
	ld.global.f32 	%f237, [%rd40+12];
	sub.f32 	%f238, %f237, %f356;
	fma.rn.f32 	%f239, %f238, 0f3BBB989D, 0f3F000000;
	cvt.sat.f32.f32 	%f240, %f239;
	fma.rm.f32 	%f241, %f240, %f201, %f200;
	add.f32 	%f242, %f241, 0fCB40007F;
	neg.f32 	%f243, %f242;
	fma.rn.f32 	%f244, %f238, 0f3FB8AA3B, %f243;
	fma.rn.f32 	%f245, %f238, 0f32A57060, %f244;
	mov.b32 	%r73, %f241;
	shl.b32 	%r74, %r73, 23;
	mov.b32 	%f246, %r74;
	ex2.approx.ftz.f32 	%f247, %f245;
	mul.f32 	%f248, %f247, %f246;
	st.global.f32 	[%rd41+12], %f248;
	add.f32 	%f364, %f236, %f248;
	add.s32 	%r88, %r88, 4;
$L__BB0_21:
	setp.eq.s32 	%p45, %r22, 0;
	@%p45 bra 	$L__BB0_26;
	setp.eq.s32 	%p46, %r22, 1;
	@%p46 bra 	$L__BB0_24;
	mul.wide.u32 	%rd42, %r88, 4;
	add.s64 	%rd43, %rd4, %rd42;
	ld.global.f32 	%f250, [%rd43];
	sub.f32 	%f251, %f250, %f356;
	fma.rn.f32 	%f252, %f251, 0f3BBB989D, 0f3F000000;
	cvt.sat.f32.f32 	%f253, %f252;
	mov.f32 	%f254, 0f4B400001;
	mov.f32 	%f255, 0f437C0000;
	fma.rm.f32 	%f256, %f253, %f255, %f254;
	add.f32 	%f257, %f256, 0fCB40007F;
	neg.f32 	%f258, %f257;
	fma.rn.f32 	%f259, %f251, 0f3FB8AA3B, %f258;
	fma.rn.f32 	%f260, %f251, 0f32A57060, %f259;
	mov.b32 	%r75, %f256;
	shl.b32 	%r76, %r75, 23;
	mov.b32 	%f261, %r76;
	ex2.approx.ftz.f32 	%f262, %f260;
	mul.f32 	%f263, %f262, %f261;
	add.s64 	%rd44, %rd9, %rd42;
	st.global.f32 	[%rd44], %f263;
	add.f32 	%f264, %f364, %f263;
	ld.global.f32 	%f265, [%rd43+4];
	sub.f32 	%f266, %f265, %f356;
	fma.rn.f32 	%f267, %f266, 0f3BBB989D, 0f3F000000;
	cvt.sat.f32.f32 	%f268, %f267;
	fma.rm.f32 	%f269, %f268, %f255, %f254;
	add.f32 	%f270, %f269, 0fCB40007F;
	neg.f32 	%f271, %f270;
	fma.rn.f32 	%f272, %f266, 0f3FB8AA3B, %f271;
	fma.rn.f32 	%f273, %f266, 0f32A57060, %f272;
	mov.b32 	%r77, %f269;
	shl.b32 	%r78, %r77, 23;
	mov.b32 	%f274, %r78;
	ex2.approx.ftz.f32 	%f275, %f273;
	mul.f32 	%f276, %f275, %f274;
	st.global.f32 	[%rd44+4], %f276;
	add.f32 	%f364, %f264, %f276;
	add.s32 	%r88, %r88, 2;
$L__BB0_24:
	and.b32  	%r79, %r44, 1;
	setp.eq.b32 	%p47, %r79, 1;
	not.pred 	%p48, %p47;
	@%p48 bra 	$L__BB0_26;
	mul.wide.u32 	%rd45, %r88, 4;
	add.s64 	%rd46, %rd4, %rd45;
	ld.global.f32 	%f277, [%rd46];
	sub.f32 	%f278, %f277, %f356;
	fma.rn.f32 	%f279, %f278, 0f3BBB989D, 0f3F000000;
	cvt.sat.f32.f32 	%f280, %f279;
	mov.f32 	%f281, 0f4B400001;
	mov.f32 	%f282, 0f437C0000;
	fma.rm.f32 	%f283, %f280, %f282, %f281;
	add.f32 	%f284, %f283, 0fCB40007F;
	neg.f32 	%f285, %f284;
	fma.rn.f32 	%f286, %f278, 0f3FB8AA3B, %f285;
	fma.rn.f32 	%f287, %f278, 0f32A57060, %f286;
	mov.b32 	%r80, %f283;
	shl.b32 	%r81, %r80, 23;
	mov.b32 	%f288, %r81;
	ex2.approx.ftz.f32 	%f289, %f287;
	mul.f32 	%f290, %f289, %f288;
	add.s64 	%rd47, %rd9, %rd45;
	st.global.f32 	[%rd47], %f290;
	add.f32 	%f364, %f364, %f290;
$L__BB0_26:
	setp.lt.s32 	%p49, %r44, 1;
	@%p49 bra 	$L__BB0_39;
	and.b32  	%r27, %r44, 15;
	setp.lt.u32 	%p50, %r44, 16;
	mov.b32 	%r93, 0;
	@%p50 bra 	$L__BB0_30;
	and.b32  	%r93, %r44, 2147483632;
	neg.s32 	%r92, %r93;
	add.s64 	%rd49, %rd26, %rd1;
	add.s64 	%rd61, %rd49, 32;
$L__BB0_29:
	.pragma "nounroll";
	ld.global.f32 	%f291, [%rd61+-32];
	div.rn.f32 	%f292, %f291, %f364;
	st.global.f32 	[%rd61+-32], %f292;
	ld.global.f32 	%f293, [%rd61+-28];
	div.rn.f32 	%f294, %f293, %f364;
	st.global.f32 	[%rd61+-28], %f294;
	ld.global.f32 	%f295, [%rd61+-24];
	div.rn.f32 	%f296, %f295, %f364;
	st.global.f32 	[%rd61+-24], %f296;
	ld.global.f32 	%f297, [%rd61+-20];
	div.rn.f32 	%f298, %f297, %f364;
	st.global.f32 	[%rd61+-20], %f298;
	ld.global.f32 	%f299, [%rd61+-16];
	div.rn.f32 	%f300, %f299, %f364;
	st.global.f32 	[%rd61+-16], %f300;
	ld.global.f32 	%f301, [%rd61+-12];
	div.rn.f32 	%f302, %f301, %f364;
	st.global.f32 	[%rd61+-12], %f302;
	ld.global.f32 	%f303, [%rd61+-8];
	div.rn.f32 	%f304, %f303, %f364;
	st.global.f32 	[%rd61+-8], %f304;
	ld.global.f32 	%f305, [%rd61+-4];
	div.rn.f32 	%f306, %f305, %f364;
	st.global.f32 	[%rd61+-4], %f306;
	ld.global.f32 	%f307, [%rd61];
	div.rn.f32 	%f308, %f307, %f364;
	st.global.f32 	[%rd61], %f308;
	ld.global.f32 	%f309, [%rd61+4];
	div.rn.f32 	%f310, %f309, %f364;
	st.global.f32 	[%rd61+4], %f310;
	ld.global.f32 	%f311, [%rd61+8];
	div.rn.f32 	%f312, %f311, %f364;
	st.global.f32 	[%rd61+8], %f312;
	ld.global.f32 	%f313, [%rd61+12];
	div.rn.f32 	%f314, %f313, %f364;
	st.global.f32 	[%rd61+12], %f314;
	ld.global.f32 	%f315, [%rd61+16];
	div.rn.f32 	%f316, %f315, %f364;
	st.global.f32 	[%rd61+16], %f316;
	ld.global.f32 	%f317, [%rd61+20];
	div.rn.f32 	%f318, %f317, %f364;
	st.global.f32 	[%rd61+20], %f318;
	ld.global.f32 	%f319, [%rd61+24];
	div.rn.f32 	%f320, %f319, %f364;
	st.global.f32 	[%rd61+24], %f320;
	ld.global.f32 	%f321, [%rd61+28];
	div.rn.f32 	%f322, %f321, %f364;
	st.global.f32 	[%rd61+28], %f322;
	add.s32 	%r92, %r92, 16;
	add.s64 	%rd61, %rd61, 64;
	setp.ne.s32 	%p51, %r92, 0;
	@%p51 bra 	$L__BB0_29;
$L__BB0_30:
	setp.eq.s32 	%p52, %r27, 0;
	@%p52 bra 	$L__BB0_39;
	and.b32  	%r35, %r44, 7;
	setp.lt.u32 	%p53, %r27, 8;
	@%p53 bra 	$L__BB0_33;
	mul.wide.u32 	%rd50, %r93, 4;
	add.s64 	%rd51, %rd9, %rd50;
	ld.global.f32 	%f323, [%rd51];
	div.rn.f32 	%f324, %f323, %f364;
	st.global.f32 	[%rd51], %f324;
	ld.global.f32 	%f325, [%rd51+4];
	div.rn.f32 	%f326, %f325, %f364;
	st.global.f32 	[%rd51+4], %f326;
	ld.global.f32 	%f327, [%rd51+8];
	div.rn.f32 	%f328, %f327, %f364;
	st.global.f32 	[%rd51+8], %f328;
	ld.global.f32 	%f329, [%rd51+12];
	div.rn.f32 	%f330, %f329, %f364;
	st.global.f32 	[%rd51+12], %f330;
	ld.global.f32 	%f331, [%rd51+16];
	div.rn.f32 	%f332, %f331, %f364;
	st.global.f32 	[%rd51+16], %f332;
	ld.global.f32 	%f333, [%rd51+20];
	div.rn.f32 	%f334, %f333, %f364;
	st.global.f32 	[%rd51+20], %f334;
	ld.global.f32 	%f335, [%rd51+24];
	div.rn.f32 	%f336, %f335, %f364;
	st.global.f32 	[%rd51+24], %f336;
	ld.global.f32 	%f337, [%rd51+28];
	div.rn.f32 	%f338, %f337, %f364;
	st.global.f32 	[%rd51+28], %f338;
	add.s32 	%r93, %r93, 8;
$L__BB0_33:
	setp.eq.s32 	%p54, %r35, 0;
	@%p54 bra 	$L__BB0_39;
	and.b32  	%r38, %r44, 3;
	setp.lt.u32 	%p55, %r35, 4;
	@%p55 bra 	$L__BB0_36;
	mul.wide.u32 	%rd52, %r93, 4;
	add.s64 	%rd53, %rd9, %rd52;
	ld.global.f32 	%f339, [%rd53];
	div.rn.f32 	%f340, %f339, %f364;
	st.global.f32 	[%rd53], %f340;
	ld.global.f32 	%f341, [%rd53+4];
	div.rn.f32 	%f342, %f341, %f364;
	st.global.f32 	[%rd53+4], %f342;
	ld.global.f32 	%f343, [%rd53+8];
	div.rn.f32 	%f344, %f343, %f364;
	st.global.f32 	[%rd53+8], %f344;
	ld.global.f32 	%f345, [%rd53+12];
	div.rn.f32 	%f346, %f345, %f364;
	st.global.f32 	[%rd53+12], %f346;
	add.s32 	%r93, %r93, 4;
$L__BB0_36:
	setp.eq.s32 	%p56, %r38, 0;
	@%p56 bra 	$L__BB0_39;
	mul.wide.u32 	%rd55, %r93, 4;
	add.s64 	%rd56, %rd26, %rd55;
	add.s64 	%rd62, %rd1, %rd56;
	neg.s32 	%r96, %r38;
$L__BB0_38:
	.pragma "nounroll";
	ld.global.f32 	%f347, [%rd62];
	div.rn.f32 	%f348, %f347, %f364;
	st.global.f32 	[%rd62], %f348;
	add.s64 	%rd62, %rd62, 4;
	add.s32 	%r96, %r96, 1;
	setp.ne.s32 	%p57, %r96, 0;
	@%p57 bra 	$L__BB0_38;
$L__BB0_39:
	ret;

}
	// .globl	_Z15softmax_kernel2PfS_ii
.visible .entry _Z15softmax_kernel2PfS_ii(
	.param .u64 .ptr .align 1 _Z15softmax_kernel2PfS_ii_param_0,
	.param .u64 .ptr .align 1 _Z15softmax_kernel2PfS_ii_param_1,
	.param .u32 _Z15softmax_kernel2PfS_ii_param_2,
	.param .u32 _Z15softmax_kernel2PfS_ii_param_3
)
{
	.reg .pred 	%p<31>;
	.reg .b32 	%r<132>;
	.reg .b32 	%f<131>;
	.reg .b64 	%rd<87>;

	ld.param.u64 	%rd21, [_Z15softmax_kernel2PfS_ii_param_0];
	ld.param.u64 	%rd22, [_Z15softmax_kernel2PfS_ii_param_1];
	ld.param.u32 	%r46, [_Z15softmax_kernel2PfS_ii_param_3];
	cvta.to.global.u64 	%rd1, %rd22;
	cvta.to.global.u64 	%rd2, %rd21;
	mov.u32 	%r47, %ctaid.x;
	mov.u32 	%r131, %tid.x;
	mov.u32 	%r2, %ntid.x;
	mul.lo.s32 	%r3, %r46, %r47;
	mul.wide.s32 	%rd23, %r3, 4;
	add.s64 	%rd3, %rd1, %rd23;
	setp.ge.s32 	%p1, %r131, %r46;
	mov.f32 	%f125, 0fFF800000;
	@%p1 bra 	$L__BB1_6;
	add.s32 	%r48, %r131, %r2;
	max.u32 	%r49, %r46, %r48;
	setp.lt.u32 	%p2, %r48, %r46;
	selp.u32 	%r50, 1, 0, %p2;
	add.s32 	%r51, %r48, %r50;
	sub.s32 	%r52, %r49, %r51;
	div.u32 	%r53, %r52, %r2;
	add.s32 	%r4, %r53, %r50;
	and.b32  	%r54, %r4, 3;
	setp.eq.s32 	%p3, %r54, 3;
	mov.f32 	%f125, 0fFF800000;
	mov.u32 	%r117, %r131;
	@%p3 bra 	$L__BB1_4;
	mul.wide.u32 	%rd25, %r131, 4;
	add.s64 	%rd26, %rd23, %rd25;
	add.s64 	%rd83, %rd1, %rd26;
	mul.wide.u32 	%rd5, %r2, 4;
	add.s32 	%r55, %r4, 1;
	and.b32  	%r56, %r55, 3;
	neg.s32 	%r115, %r56;
	mov.f32 	%f125, 0fFF800000;
	mov.u32 	%r117, %r131;
$L__BB1_3:
	.pragma "nounroll";
	ld.global.f32 	%f21, [%rd83];
	max.f32 	%f125, %f125, %f21;
	add.s32 	%r117, %r117, %r2;
	add.s64 	%rd83, %rd83, %rd5;
	add.s32 	%r115, %r115, 1;
	setp.ne.s32 	%p4, %r115, 0;
	@%p4 bra 	$L__BB1_3;
$L__BB1_4:
	setp.lt.u32 	%p5, %r4, 3;
	@%p5 bra 	$L__BB1_6;
$L__BB1_5:
	mul.wide.u32 	%rd27, %r117, 4;
	add.s64 	%rd28, %rd3, %rd27;
	ld.global.f32 	%f22, [%rd28];
	max.f32 	%f23, %f125, %f22;
	add.s32 	%r57, %r117, %r2;
	mul.wide.u32 	%rd29, %r57, 4;
	add.s64 	%rd30, %rd3, %rd29;
	ld.global.f32 	%f24, [%rd30];
	max.f32 	%f25, %f23, %f24;
	add.s32 	%r58, %r57, %r2;
	mul.wide.u32 	%rd31, %r58, 4;
	add.s64 	%rd32, %rd3, %rd31;
	ld.global.f32 	%f26, [%rd32];
	max.f32 	%f27, %f25, %f26;
	add.s32 	%r59, %r58, %r2;
	mul.wide.u32 	%rd33, %r59, 4;
	add.s64 	%rd34, %rd3, %rd33;
	ld.global.f32 	%f28, [%rd34];
	max.f32 	%f125, %f27, %f28;
	add.s32 	%r117, %r59, %r2;
	setp.lt.s32 	%p6, %r117, %r46;
	@%p6 bra 	$L__BB1_5;
$L__BB1_6:
	shl.b32 	%r60, %r131, 2;
	mov.u32 	%r61, shared;
	add.s32 	%r13, %r61, %r60;
	st.shared.f32 	[%r13], %f125;
	bar.sync 	0;
	setp.lt.u32 	%p7, %r2, 2;
	@%p7 bra 	$L__BB1_11;
	mov.u32 	%r119, %r2;
$L__BB1_8:
	shr.u32 	%r15, %r119, 1;
	bar.sync 	0;
	setp.ge.u32 	%p8, %r131, %r15;
	@%p8 bra 	$L__BB1_10;
	ld.shared.f32 	%f29, [%r13];
	shl.b32 	%r62, %r15, 2;
	add.s32 	%r63, %r13, %r62;
	ld.shared.f32 	%f30, [%r63];
	max.f32 	%f31, %f29, %f30;
	st.shared.f32 	[%r13], %f31;
$L__BB1_10:
	setp.gt.u32 	%p9, %r119, 3;
	mov.u32 	%r119, %r15;
	@%p9 bra 	$L__BB1_8;
$L__BB1_11:
	setp.ge.s32 	%p10, %r131, %r46;
	bar.sync 	0;
	ld.shared.f32 	%f8, [shared];
	@%p10 bra 	$L__BB1_18;
	add.s32 	%r64, %r131, %r2;
	max.s32 	%r65, %r46, %r64;
	setp.lt.s32 	%p11, %r64, %r46;
	selp.u32 	%r66, 1, 0, %p11;
	add.s32 	%r67, %r64, %r66;
	sub.s32 	%r68, %r65, %r67;
	div.u32 	%r69, %r68, %r2;
	add.s32 	%r16, %r69, %r66;
	and.b32  	%r70, %r16, 3;
	setp.eq.s32 	%p12, %r70, 3;
	mov.u32 	%r123, %r131;
	@%p12 bra 	$L__BB1_15;
	add.s32 	%r71, %r16, 1;
	and.b32  	%r72, %r71, 3;
	add.s32 	%r121, %r131, %r3;
	mul.wide.u32 	%rd36, %r131, 4;
	add.s64 	%rd37, %rd23, %rd36;
	add.s64 	%rd84, %rd1, %rd37;
	mul.wide.u32 	%rd9, %r2, 4;
	neg.s32 	%r120, %r72;
	mad.lo.s32 	%r123, %r2, %r72, %r131;
$L__BB1_14:
	.pragma "nounroll";
	mul.wide.s32 	%rd38, %r121, 4;
	add.s64 	%rd39, %rd2, %rd38;
	ld.global.f32 	%f32, [%rd84];
	sub.f32 	%f33, %f32, %f8;
	fma.rn.f32 	%f34, %f33, 0f3BBB989D, 0f3F000000;
	cvt.sat.f32.f32 	%f35, %f34;
	mov.f32 	%f36, 0f4B400001;
	mov.f32 	%f37, 0f437C0000;
	fma.rm.f32 	%f38, %f35, %f37, %f36;
	add.f32 	%f39, %f38, 0fCB40007F;
	neg.f32 	%f40, %f39;
	fma.rn.f32 	%f41, %f33, 0f3FB8AA3B, %f40;
	fma.rn.f32 	%f42, %f33, 0f32A57060, %f41;
	mov.b32 	%r73, %f38;
	shl.b32 	%r74, %r73, 23;
	mov.b32 	%f43, %r74;
	ex2.approx.ftz.f32 	%f44, %f42;
	mul.f32 	%f45, %f44, %f43;
	st.global.f32 	[%rd39], %f45;
	add.s32 	%r121, %r121, %r2;
	add.s64 	%rd84, %rd84, %rd9;
	add.s32 	%r120, %r120, 1;
	setp.ne.s32 	%p13, %r120, 0;
	@%p13 bra 	$L__BB1_14;
$L__BB1_15:
	setp.lt.u32 	%p14, %r16, 3;
	@%p14 bra 	$L__BB1_18;
	shl.b32 	%r81, %r2, 2;
	cvt.u64.u32 	%rd46, %r81;
$L__BB1_17:
	mul.wide.u32 	%rd40, %r123, 4;
	add.s64 	%rd41, %rd3, %rd40;
	ld.global.f32 	%f46, [%rd41];
	sub.f32 	%f47, %f46, %f8;
	fma.rn.f32 	%f48, %f47, 0f3BBB989D, 0f3F000000;
	cvt.sat.f32.f32 	%f49, %f48;
	mov.f32 	%f50, 0f4B400001;
	mov.f32 	%f51, 0f437C0000;
	fma.rm.f32 	%f52, %f49, %f51, %f50;
	add.f32 	%f53, %f52, 0fCB40007F;
	neg.f32 	%f54, %f53;
	fma.rn.f32 	%f55, %f47, 0f3FB8AA3B, %f54;
	fma.rn.f32 	%f56, %f47, 0f32A57060, %f55;
	mov.b32 	%r75, %f52;
	shl.b32 	%r76, %r75, 23;
	mov.b32 	%f57, %r76;
	ex2.approx.ftz.f32 	%f58, %f56;
	mul.f32 	%f59, %f58, %f57;
	add.s32 	%r77, %r123, %r3;
	mul.wide.s32 	%rd42, %r77, 4;
	add.s64 	%rd43, %rd2, %rd42;
	st.global.f32 	[%rd43], %f59;
	add.s32 	%r78, %r123, %r2;
	mul.wide.u32 	%rd44, %r78, 4;
	add.s64 	%rd45, %rd3, %rd44;
	ld.global.f32 	%f60, [%rd45];
	sub.f32 	%f61, %f60, %f8;
	fma.rn.f32 	%f62, %f61, 0f3BBB989D, 0f3F000000;
	cvt.sat.f32.f32 	%f63, %f62;
	fma.rm.f32 	%f64, %f63, %f51, %f50;
	add.f32 	%f65, %f64, 0fCB40007F;
	neg.f32 	%f66, %f65;
	fma.rn.f32 	%f67, %f61, 0f3FB8AA3B, %f66;
	fma.rn.f32 	%f68, %f61, 0f32A57060, %f67;
	mov.b32 	%r79, %f64;
	shl.b32 	%r80, %r79, 23;
	mov.b32 	%f69, %r80;
	ex2.approx.ftz.f32 	%f70, %f68;
	mul.f32 	%f71, %f70, %f69;
	add.s64 	%rd47, %rd43, %rd46;
	st.global.f32 	[%rd47], %f71;
	add.s32 	%r82, %r78, %r2;
	mul.wide.u32 	%rd48, %r82, 4;
	add.s64 	%rd49, %rd3, %rd48;
	ld.global.f32 	%f72, [%rd49];
	sub.f32 	%f73, %f72, %f8;
	fma.rn.f32 	%f74, %f73, 0f3BBB989D, 0f3F000000;
	cvt.sat.f32.f32 	%f75, %f74;
	fma.rm.f32 	%f76, %f75, %f51, %f50;
	add.f32 	%f77, %f76, 0fCB40007F;
	neg.f32 	%f78, %f77;
	fma.rn.f32 	%f79, %f73, 0f3FB8AA3B, %f78;
	fma.rn.f32 	%f80, %f73, 0f32A57060, %f79;
	mov.b32 	%r83, %f76;
	shl.b32 	%r84, %r83, 23;
	mov.b32 	%f81, %r84;
	ex2.approx.ftz.f32 	%f82, %f80;
	mul.f32 	%f83, %f82, %f81;
	add.s64 	%rd50, %rd47, %rd46;
	st.global.f32 	[%rd50], %f83;
	add.s32 	%r85, %r82, %r2;
	mul.wide.u32 	%rd51, %r85, 4;
	add.s64 	%rd52, %rd3, %rd51;
	ld.global.f32 	%f84, [%rd52];
	sub.f32 	%f85, %f84, %f8;
	fma.rn.f32 	%f86, %f85, 0f3BBB989D, 0f3F000000;
	cvt.sat.f32.f32 	%f87, %f86;
	fma.rm.f32 	%f88, %f87, %f51, %f50;
	add.f32 	%f89, %f88, 0fCB40007F;
	neg.f32 	%f90, %f89;
	fma.rn.f32 	%f91, %f85, 0f3FB8AA3B, %f90;
	fma.rn.f32 	%f92, %f85, 0f32A57060, %f91;
	mov.b32 	%r86, %f88;
	shl.b32 	%r87, %r86, 23;
	mov.b32 	%f93, %r87;
	ex2.approx.ftz.f32 	%f94, %f92;
	mul.f32 	%f95, %f94, %f93;
	add.s64 	%rd53, %rd50, %rd46;
	st.global.f32 	[%rd53], %f95;
	add.s32 	%r123, %r85, %r2;
	setp.lt.s32 	%p15, %r123, %r46;
	@%p15 bra 	$L__BB1_17;
$L__BB1_18:
	setp.ge.s32 	%p16, %r131, %r46;
	add.s64 	%rd12, %rd2, %rd23;
	mov.f32 	%f130, 0f00000000;
	@%p16 bra 	$L__BB1_24;
	add.s32 	%r88, %r131, %r2;
	max.s32 	%r89, %r46, %r88;
	setp.lt.s32 	%p17, %r88, %r46;
	selp.u32 	%r90, 1, 0, %p17;
	add.s32 	%r91, %r88, %r90;
	sub.s32 	%r92, %r89, %r91;
	div.u32 	%r93, %r92, %r2;
	add.s32 	%r27, %r93, %r90;
	and.b32  	%r94, %r27, 3;
	setp.eq.s32 	%p18, %r94, 3;
	mov.f32 	%f130, 0f00000000;
	mov.u32 	%r126, %r131;
	@%p18 bra 	$L__BB1_22;
	mul.wide.u32 	%rd56, %r131, 4;
	add.s64 	%rd57, %rd23, %rd56;
	add.s64 	%rd85, %rd2, %rd57;
	mul.wide.u32 	%rd14, %r2, 4;
	add.s32 	%r95, %r27, 1;
	and.b32  	%r96, %r95, 3;
	neg.s32 	%r124, %r96;
	mov.f32 	%f130, 0f00000000;
	mov.u32 	%r126, %r131;
$L__BB1_21:
	.pragma "nounroll";
	ld.global.f32 	%f100, [%rd85];
	add.f32 	%f130, %f130, %f100;
	add.s32 	%r126, %r126, %r2;
	add.s64 	%rd85, %rd85, %rd14;
	add.s32 	%r124, %r124, 1;
	setp.ne.s32 	%p19, %r124, 0;
	@%p19 bra 	$L__BB1_21;
$L__BB1_22:
	setp.lt.u32 	%p20, %r27, 3;
	@%p20 bra 	$L__BB1_24;
$L__BB1_23:
	mul.wide.u32 	%rd58, %r126, 4;
	add.s64 	%rd59, %rd12, %rd58;
	ld.global.f32 	%f101, [%rd59];
	add.f32 	%f102, %f130, %f101;
	add.s32 	%r97, %r126, %r2;
	mul.wide.u32 	%rd60, %r97, 4;
	add.s64 	%rd61, %rd12, %rd60;
	ld.global.f32 	%f103, [%rd61];
	add.f32 	%f104, %f102, %f103;
	add.s32 	%r98, %r97, %r2;
	mul.wide.u32 	%rd62, %r98, 4;
	add.s64 	%rd63, %rd12, %rd62;
	ld.global.f32 	%f105, [%rd63];
	add.f32 	%f106, %f104, %f105;
	add.s32 	%r99, %r98, %r2;
	mul.wide.u32 	%rd64, %r99, 4;
	add.s64 	%rd65, %rd12, %rd64;
	ld.global.f32 	%f107, [%rd65];
	add.f32 	%f130, %f106, %f107;
	add.s32 	%r126, %r99, %r2;
	setp.lt.s32 	%p21, %r126, %r46;
	@%p21 bra 	$L__BB1_23;
$L__BB1_24:
	setp.lt.u32 	%p22, %r2, 2;
	st.shared.f32 	[%r13], %f130;
	bar.sync 	0;
	@%p22 bra 	$L__BB1_29;
	mov.u32 	%r128, %r2;
$L__BB1_26:
	shr.u32 	%r37, %r128, 1;
	bar.sync 	0;
	setp.ge.u32 	%p23, %r131, %r37;
	@%p23 bra 	$L__BB1_28;
	shl.b32 	%r100, %r37, 2;
	add.s32 	%r101, %r13, %r100;
	ld.shared.f32 	%f108, [%r101];
	ld.shared.f32 	%f109, [%r13];
	add.f32 	%f110, %f108, %f109;
	st.shared.f32 	[%r13], %f110;
$L__BB1_28:
	setp.gt.u32 	%p24, %r128, 3;
	mov.u32 	%r128, %r37;
	@%p24 bra 	$L__BB1_26;
$L__BB1_29:
	setp.ge.s32 	%p25, %r131, %r46;
	bar.sync 	0;
	ld.shared.f32 	%f16, [shared];
	@%p25 bra 	$L__BB1_36;
	add.s32 	%r102, %r131, %r2;
	max.s32 	%r103, %r46, %r102;
	setp.lt.s32 	%p26, %r102, %r46;
	selp.u32 	%r104, 1, 0, %p26;
	add.s32 	%r105, %r102, %r104;
	sub.s32 	%r106, %r103, %r105;
	div.u32 	%r107, %r106, %r2;
	add.s32 	%r38, %r107, %r104;
	and.b32  	%r108, %r38, 3;
	setp.eq.s32 	%p27, %r108, 3;
	@%p27 bra 	$L__BB1_33;
	add.s32 	%r109, %r38, 1;
	and.b32  	%r110, %r109, 3;
	mul.wide.u32 	%rd67, %r131, 4;
	add.s64 	%rd68, %rd23, %rd67;
	add.s64 	%rd86, %rd2, %rd68;
	mul.wide.u32 	%rd18, %r2, 4;
	neg.s32 	%r129, %r110;
	mad.lo.s32 	%r131, %r2, %r110, %r131;
$L__BB1_32:
	.pragma "nounroll";
	ld.global.f32 	%f111, [%rd86];
	div.rn.f32 	%f112, %f111, %f16;
	st.global.f32 	[%rd86], %f112;
	add.s64 	%rd86, %rd86, %rd18;
	add.s32 	%r129, %r129, 1;
	setp.ne.s32 	%p28, %r129, 0;
	@%p28 bra 	$L__BB1_32;
$L__BB1_33:
	setp.lt.u32 	%p29, %r38, 3;
	@%p29 bra 	$L__BB1_36;
	shl.b32 	%r112, %r2, 2;
	cvt.u64.u32 	%rd75, %r112;
$L__BB1_35:
	mul.wide.u32 	%rd69, %r131, 4;
	add.s64 	%rd70, %rd12, %rd69;
	ld.global.f32 	%f113, [%rd70];
	div.rn.f32 	%f114, %f113, %f16;
	mul.wide.s32 	%rd71, %r131, 4;
	add.s64 	%rd72, %rd12, %rd71;
	st.global.f32 	[%rd72], %f114;
	add.s32 	%r111, %r131, %r2;
	mul.wide.u32 	%rd73, %r111, 4;
	add.s64 	%rd74, %rd12, %rd73;
	ld.global.f32 	%f115, [%rd74];
	div.rn.f32 	%f116, %f115, %f16;
	add.s64 	%rd76, %rd72, %rd75;
	st.global.f32 	[%rd76], %f116;
	add.s32 	%r113, %r111, %r2;
	mul.wide.u32 	%rd77, %r113, 4;
	add.s64 	%rd78, %rd12, %rd77;
	ld.global.f32 	%f117, [%rd78];
	div.rn.f32 	%f118, %f117, %f16;
	add.s64 	%rd79, %rd76, %rd75;
	st.global.f32 	[%rd79], %f118;
	add.s32 	%r114, %r113, %r2;
	mul.wide.u32 	%rd80, %r114, 4;
	add.s64 	%rd81, %rd12, %rd80;
	ld.global.f32 	%f119, [%rd81];
	div.rn.f32 	%f120, %f119, %f16;
	add.s64 	%rd82, %rd79, %rd75;
	st.global.f32 	[%rd82], %f120;
	add.s32 	%r131, %r114, %r2;
	setp.lt.s32 	%p30, %r131, %r46;
	@%p30 bra 	$L__BB1_35;
$L__BB1_36:
	ret;

}
	// .globl	_Z15softmax_kernel3PfS_ii
.visible .entry _Z15softmax_kernel3PfS_ii(
	.param .u64 .ptr .align 1 _Z15softmax_kernel3PfS_ii_param_0,
	.param .u64 .ptr .align 1 _Z15softmax_kernel3PfS_ii_param_1,
	.param .u32 _Z15softmax_kernel3PfS_ii_param_2,
	.param .u32 _Z15softmax_kernel3PfS_ii_param_3
)
{
	.reg .pred 	%p<35>;
	.reg .b32 	%r<126>;
	.reg .b32 	%f<145>;
	.reg .b64 	%rd<78>;

	ld.param.u64 	%rd21, [_Z15softmax_kernel3PfS_ii_param_0];
	ld.param.u64 	%rd22, [_Z15softmax_kernel3PfS_ii_param_1];
	ld.param.u32 	%r39, [_Z15softmax_kernel3PfS_ii_param_3];
	cvta.to.global.u64 	%rd1, %rd22;
	cvta.to.global.u64 	%rd2, %rd21;
	mov.u32 	%r40, %ctaid.x;
	mov.u32 	%r125, %tid.x;
	mov.u32 	%r2, %ntid.x;
	mul.lo.s32 	%r3, %r39, %r40;
	mul.wide.s32 	%rd23, %r3, 4;
	add.s64 	%rd3, %rd1, %rd23;
	setp.ge.s32 	%p1, %r125, %r39;
	mov.f32 	%f139, 0fFF800000;
	@%p1 bra 	$L__BB2_6;
	add.s32 	%r41, %r125, %r2;
	max.u32 	%r42, %r39, %r41;
	setp.lt.u32 	%p2, %r41, %r39;
	selp.u32 	%r43, 1, 0, %p2;
	add.s32 	%r44, %r41, %r43;
	sub.s32 	%r45, %r42, %r44;
	div.u32 	%r46, %r45, %r2;
	add.s32 	%r4, %r46, %r43;
	and.b32  	%r47, %r4, 3;
	setp.eq.s32 	%p3, %r47, 3;
	mov.f32 	%f139, 0fFF800000;
	mov.u32 	%r114, %r125;
	@%p3 bra 	$L__BB2_4;
	mul.wide.u32 	%rd25, %r125, 4;
	add.s64 	%rd26, %rd23, %rd25;
	add.s64 	%rd74, %rd1, %rd26;
	mul.wide.u32 	%rd5, %r2, 4;
	add.s32 	%r48, %r4, 1;
	and.b32  	%r49, %r48, 3;
	neg.s32 	%r112, %r49;
	mov.f32 	%f139, 0fFF800000;
	mov.u32 	%r114, %r125;
$L__BB2_3:
	.pragma "nounroll";
	ld.global.f32 	%f21, [%rd74];
	max.f32 	%f139, %f139, %f21;
	add.s32 	%r114, %r114, %r2;
	add.s64 	%rd74, %rd74, %rd5;
	add.s32 	%r112, %r112, 1;
	setp.ne.s32 	%p4, %r112, 0;
	@%p4 bra 	$L__BB2_3;
$L__BB2_4:
	setp.lt.u32 	%p5, %r4, 3;
	@%p5 bra 	$L__BB2_6;
$L__BB2_5:
	mul.wide.u32 	%rd27, %r114, 4;
	add.s64 	%rd28, %rd3, %rd27;
	ld.global.f32 	%f22, [%rd28];
	max.f32 	%f23, %f139, %f22;
	add.s32 	%r50, %r114, %r2;
	mul.wide.u32 	%rd29, %r50, 4;
	add.s64 	%rd30, %rd3, %rd29;
	ld.global.f32 	%f24, [%rd30];
	max.f32 	%f25, %f23, %f24;
	add.s32 	%r51, %r50, %r2;
	mul.wide.u32 	%rd31, %r51, 4;
	add.s64 	%rd32, %rd3, %rd31;
	ld.global.f32 	%f26, [%rd32];
	max.f32 	%f27, %f25, %f26;
	add.s32 	%r52, %r51, %r2;
	mul.wide.u32 	%rd33, %r52, 4;
	add.s64 	%rd34, %rd3, %rd33;
	ld.global.f32 	%f28, [%rd34];
	max.f32 	%f139, %f27, %f28;
	add.s32 	%r114, %r52, %r2;
	setp.lt.s32 	%p6, %r114, %r39;
	@%p6 bra 	$L__BB2_5;
$L__BB2_6:
	setp.ge.s32 	%p7, %r125, %r39;
	mov.b32 	%r53, %f139;
	shfl.sync.down.b32	%r54|%p8, %r53, 16, 31, -1;
	mov.b32 	%f30, %r54;
	max.f32 	%f31, %f30, %f139;
	mov.b32 	%r55, %f31;
	shfl.sync.down.b32	%r56|%p9, %r55, 8, 31, -1;
	mov.b32 	%f32, %r56;
	max.f32 	%f33, %f32, %f31;
	mov.b32 	%r57, %f33;
	shfl.sync.down.b32	%r58|%p10, %r57, 4, 31, -1;
	mov.b32 	%f34, %r58;
	max.f32 	%f35, %f34, %f33;
	mov.b32 	%r59, %f35;
	shfl.sync.down.b32	%r60|%p11, %r59, 2, 31, -1;
	mov.b32 	%f36, %r60;
	max.f32 	%f37, %f36, %f35;
	mov.b32 	%r61, %f37;
	shfl.sync.down.b32	%r62|%p12, %r61, 1, 31, -1;
	mov.b32 	%f38, %r62;
	max.f32 	%f39, %f38, %f37;
	mov.b32 	%r63, %f39;
	shfl.sync.idx.b32	%r64|%p13, %r63, 0, 31, -1;
	mov.b32 	%f8, %r64;
	add.s64 	%rd8, %rd2, %rd23;
	mov.f32 	%f144, 0f00000000;
	@%p7 bra 	$L__BB2_16;
	add.s32 	%r65, %r125, %r2;
	max.u32 	%r66, %r39, %r65;
	setp.lt.u32 	%p14, %r65, %r39;
	selp.u32 	%r67, 1, 0, %p14;
	add.s32 	%r68, %r65, %r67;
	sub.s32 	%r69, %r66, %r68;
	div.u32 	%r70, %r69, %r2;
	add.s32 	%r13, %r70, %r67;
	add.s32 	%r71, %r13, 1;
	and.b32  	%r14, %r71, 3;
	and.b32  	%r15, %r13, 3;
	setp.eq.s32 	%p15, %r15, 3;
	mov.u32 	%r121, %r125;
	@%p15 bra 	$L__BB2_10;
	mul.wide.u32 	%rd37, %r125, 4;
	add.s64 	%rd75, %rd23, %rd37;
	mul.wide.u32 	%rd10, %r2, 4;
	neg.s32 	%r116, %r14;
	mad.lo.s32 	%r121, %r2, %r14, %r125;
$L__BB2_9:
	.pragma "nounroll";
	add.s64 	%rd38, %rd1, %rd75;
	ld.global.f32 	%f40, [%rd38];
	sub.f32 	%f41, %f40, %f8;
	fma.rn.f32 	%f42, %f41, 0f3BBB989D, 0f3F000000;
	cvt.sat.f32.f32 	%f43, %f42;
	mov.f32 	%f44, 0f4B400001;
	mov.f32 	%f45, 0f437C0000;
	fma.rm.f32 	%f46, %f43, %f45, %f44;
	add.f32 	%f47, %f46, 0fCB40007F;
	neg.f32 	%f48, %f47;
	fma.rn.f32 	%f49, %f41, 0f3FB8AA3B, %f48;
	fma.rn.f32 	%f50, %f41, 0f32A57060, %f49;
	mov.b32 	%r72, %f46;
	shl.b32 	%r73, %r72, 23;
	mov.b32 	%f51, %r73;
	ex2.approx.ftz.f32 	%f52, %f50;
	mul.f32 	%f53, %f52, %f51;
	add.s64 	%rd39, %rd2, %rd75;
	st.global.f32 	[%rd39], %f53;
	add.s64 	%rd75, %rd75, %rd10;
	add.s32 	%r116, %r116, 1;
	setp.ne.s32 	%p16, %r116, 0;
	@%p16 bra 	$L__BB2_9;
$L__BB2_10:
	setp.lt.u32 	%p17, %r13, 3;
	@%p17 bra 	$L__BB2_11;
	bra.uni 	$L__BB2_23;
$L__BB2_11:
	setp.eq.s32 	%p19, %r15, 3;
	mov.f32 	%f144, 0f00000000;
	mov.u32 	%r120, %r125;
	@%p19 bra 	$L__BB2_14;
	mul.wide.u32 	%rd53, %r125, 4;
	add.s64 	%rd54, %rd23, %rd53;
	add.s64 	%rd76, %rd2, %rd54;
	mul.wide.u32 	%rd14, %r2, 4;
	neg.s32 	%r118, %r14;
	mov.f32 	%f144, 0f00000000;
	mov.u32 	%r120, %r125;
$L__BB2_13:
	.pragma "nounroll";
	ld.global.f32 	%f107, [%rd76];
	add.f32 	%f144, %f144, %f107;
	add.s32 	%r120, %r120, %r2;
	add.s64 	%rd76, %rd76, %rd14;
	add.s32 	%r118, %r118, 1;
	setp.ne.s32 	%p20, %r118, 0;
	@%p20 bra 	$L__BB2_13;
$L__BB2_14:
	setp.lt.u32 	%p21, %r13, 3;
	@%p21 bra 	$L__BB2_16;
$L__BB2_15:
	mul.wide.u32 	%rd55, %r120, 4;
	add.s64 	%rd56, %rd8, %rd55;
	ld.global.f32 	%f108, [%rd56];
	add.f32 	%f109, %f144, %f108;
	add.s32 	%r85, %r120, %r2;
	mul.wide.u32 	%rd57, %r85, 4;
	add.s64 	%rd58, %rd8, %rd57;
	ld.global.f32 	%f110, [%rd58];
	add.f32 	%f111, %f109, %f110;
	add.s32 	%r86, %r85, %r2;
	mul.wide.u32 	%rd59, %r86, 4;
	add.s64 	%rd60, %rd8, %rd59;
	ld.global.f32 	%f112, [%rd60];
	add.f32 	%f113, %f111, %f112;
	add.s32 	%r87, %r86, %r2;
	mul.wide.u32 	%rd61, %r87, 4;
	add.s64 	%rd62, %rd8, %rd61;
	ld.global.f32 	%f114, [%rd62];
	add.f32 	%f144, %f113, %f114;
	add.s32 	%r120, %r87, %r2;
	setp.lt.s32 	%p22, %r120, %r39;
	@%p22 bra 	$L__BB2_15;
$L__BB2_16:
	setp.ge.s32 	%p23, %r125, %r39;
	mov.b32 	%r88, %f144;
	shfl.sync.down.b32	%r89|%p24, %r88, 16, 31, -1;
	mov.b32 	%f115, %r89;
	add.f32 	%f116, %f144, %f115;
	mov.b32 	%r90, %f116;
	shfl.sync.down.b32	%r91|%p25, %r90, 8, 31, -1;
	mov.b32 	%f117, %r91;
	add.f32 	%f118, %f116, %f117;
	mov.b32 	%r92, %f118;
	shfl.sync.down.b32	%r93|%p26, %r92, 4, 31, -1;
	mov.b32 	%f119, %r93;
	add.f32 	%f120, %f118, %f119;
	mov.b32 	%r94, %f120;
	shfl.sync.down.b32	%r95|%p27, %r94, 2, 31, -1;
	mov.b32 	%f121, %r95;
	add.f32 	%f122, %f120, %f121;
	mov.b32 	%r96, %f122;
	shfl.sync.down.b32	%r97|%p28, %r96, 1, 31, -1;
	mov.b32 	%f123, %r97;
	add.f32 	%f124, %f122, %f123;
	mov.b32 	%r98, %f124;
	shfl.sync.idx.b32	%r99|%p29, %r98, 0, 31, -1;
	mov.b32 	%f16, %r99;
	@%p23 bra 	$L__BB2_22;
	add.s32 	%r100, %r125, %r2;
	max.u32 	%r101, %r39, %r100;
	setp.lt.u32 	%p30, %r100, %r39;
	selp.u32 	%r102, 1, 0, %p30;
	add.s32 	%r103, %r100, %r102;
	sub.s32 	%r104, %r101, %r103;
	div.u32 	%r105, %r104, %r2;
	add.s32 	%r31, %r105, %r102;
	and.b32  	%r106, %r31, 3;
	setp.eq.s32 	%p31, %r106, 3;
	@%p31 bra 	$L__BB2_20;
	add.s32 	%r107, %r31, 1;
	and.b32  	%r108, %r107, 3;
	mul.wide.u32 	%rd64, %r125, 4;
	add.s64 	%rd65, %rd23, %rd64;
	add.s64 	%rd77, %rd2, %rd65;
	mul.wide.u32 	%rd18, %r2, 4;
	neg.s32 	%r123, %r108;
	mad.lo.s32 	%r125, %r2, %r108, %r125;
$L__BB2_19:
	.pragma "nounroll";
	ld.global.f32 	%f125, [%rd77];
	div.rn.f32 	%f126, %f125, %f16;
	st.global.f32 	[%rd77], %f126;
	add.s64 	%rd77, %rd77, %rd18;
	add.s32 	%r123, %r123, 1;
	setp.ne.s32 	%p32, %r123, 0;
	@%p32 bra 	$L__BB2_19;
$L__BB2_20:
	setp.lt.u32 	%p33, %r31, 3;
	@%p33 bra 	$L__BB2_22;
$L__BB2_21:
	mul.wide.u32 	%rd66, %r125, 4;
	add.s64 	%rd67, %rd8, %rd66;
	ld.global.f32 	%f127, [%rd67];
	div.rn.f32 	%f128, %f127, %f16;
	st.global.f32 	[%rd67], %f128;
	add.s32 	%r109, %r125, %r2;
	mul.wide.u32 	%rd68, %r109, 4;
	add.s64 	%rd69, %rd8, %rd68;
	ld.global.f32 	%f129, [%rd69];
	div.rn.f32 	%f130, %f129, %f16;
	st.global.f32 	[%rd69], %f130;
	add.s32 	%r110, %r109, %r2;
	mul.wide.u32 	%rd70, %r110, 4;
	add.s64 	%rd71, %rd8, %rd70;
	ld.global.f32 	%f131, [%rd71];
	div.rn.f32 	%f132, %f131, %f16;
	st.global.f32 	[%rd71], %f132;
	add.s32 	%r111, %r110, %r2;
	mul.wide.u32 	%rd72, %r111, 4;
	add.s64 	%rd73, %rd8, %rd72;
	ld.global.f32 	%f133, [%rd73];
	div.rn.f32 	%f134, %f133, %f16;
	st.global.f32 	[%rd73], %f134;
	add.s32 	%r125, %r111, %r2;
	setp.lt.s32 	%p34, %r125, %r39;
	@%p34 bra 	$L__BB2_21;
$L__BB2_22:
	ret;
$L__BB2_23:
	mul.wide.u32 	%rd40, %r121, 4;
	add.s64 	%rd41, %rd3, %rd40;
	ld.global.f32 	%f54, [%rd41];
	sub.f32 	%f55, %f54, %f8;
	fma.rn.f32 	%f56, %f55, 0f3BBB989D, 0f3F000000;
	cvt.sat.f32.f32 	%f57, %f56;
	mov.f32 	%f58, 0f4B400001;
	mov.f32 	%f59, 0f437C0000;
	fma.rm.f32 	%f60, %f57, %f59, %f58;
	add.f32 	%f61, %f60, 0fCB40007F;
	neg.f32 	%f62, %f61;
	fma.rn.f32 	%f63, %f55, 0f3FB8AA3B, %f62;
	fma.rn.f32 	%f64, %f55, 0f32A57060, %f63;
	mov.b32 	%r74, %f60;
	shl.b32 	%r75, %r74, 23;
	mov.b32 	%f65, %r75;
	ex2.approx.ftz.f32 	%f66, %f64;
	mul.f32 	%f67, %f66, %f65;
	add.s64 	%rd42, %rd8, %rd40;
	st.global.f32 	[%rd42], %f67;
	add.s32 	%r76, %r121, %r2;
	mul.wide.u32 	%rd43, %r76, 4;
	add.s64 	%rd44, %rd3, %rd43;
	ld.global.f32 	%f68, [%rd44];
	sub.f32 	%f69, %f68, %f8;
	fma.rn.f32 	%f70, %f69, 0f3BBB989D, 0f3F000000;
	cvt.sat.f32.f32 	%f71, %f70;
	fma.rm.f32 	%f72, %f71, %f59, %f58;
	add.f32 	%f73, %f72, 0fCB40007F;
	neg.f32 	%f74, %f73;
	fma.rn.f32 	%f75, %f69, 0f3FB8AA3B, %f74;
	fma.rn.f32 	%f76, %f69, 0f32A57060, %f75;
	mov.b32 	%r77, %f72;
	shl.b32 	%r78, %r77, 23;
	mov.b32 	%f77, %r78;
	ex2.approx.ftz.f32 	%f78, %f76;
	mul.f32 	%f79, %f78, %f77;
	add.s64 	%rd45, %rd8, %rd43;
	st.global.f32 	[%rd45], %f79;
	add.s32 	%r79, %r76, %r2;
	mul.wide.u32 	%rd46, %r79, 4;
	add.s64 	%rd47, %rd3, %rd46;
	ld.global.f32 	%f80, [%rd47];
	sub.f32 	%f81, %f80, %f8;
	fma.rn.f32 	%f82, %f81, 0f3BBB989D, 0f3F000000;
	cvt.sat.f32.f32 	%f83, %f82;
	fma.rm.f32 	%f84, %f83, %f59, %f58;
	add.f32 	%f85, %f84, 0fCB40007F;
	neg.f32 	%f86, %f85;
	fma.rn.f32 	%f87, %f81, 0f3FB8AA3B, %f86;
	fma.rn.f32 	%f88, %f81, 0f32A57060, %f87;
	mov.b32 	%r80, %f84;
	shl.b32 	%r81, %r80, 23;
	mov.b32 	%f89, %r81;
	ex2.approx.ftz.f32 	%f90, %f88;
	mul.f32 	%f91, %f90, %f89;
	add.s64 	%rd48, %rd8, %rd46;
	st.global.f32 	[%rd48], %f91;
	add.s32 	%r82, %r79, %r2;
	mul.wide.u32 	%rd49, %r82, 4;
	add.s64 	%rd50, %rd3, %rd49;
	ld.global.f32 	%f92, [%rd50];
	sub.f32 	%f93, %f92, %f8;
	fma.rn.f32 	%f94, %f93, 0f3BBB989D, 0f3F000000;
	cvt.sat.f32.f32 	%f95, %f94;
	fma.rm.f32 	%f96, %f95, %f59, %f58;
	add.f32 	%f97, %f96, 0fCB40007F;
	neg.f32 	%f98, %f97;
	fma.rn.f32 	%f99, %f93, 0f3FB8AA3B, %f98;
	fma.rn.f32 	%f100, %f93, 0f32A57060, %f99;
	mov.b32 	%r83, %f96;
	shl.b32 	%r84, %r83, 23;
	mov.b32 	%f101, %r84;
	ex2.approx.ftz.f32 	%f102, %f100;
	mul.f32 	%f103, %f102, %f101;
	add.s64 	%rd51, %rd8, %rd49;
	st.global.f32 	[%rd51], %f103;
	add.s32 	%r121, %r82, %r2;
	setp.lt.s32 	%p18, %r121, %r39;
	@%p18 bra 	$L__BB2_23;
	bra.uni 	$L__BB2_11;

}


// ===== COMPILED SASS (sm_100) =====

	.target	sm_100

	.elftype	@"ET_EXEC"


//--------------------- .note.nv.tkinfo           --------------------------
	.section	.note.nv.tkinfo,"",@"SHT_NOTE"
	.sectionflags	@"SHF_NOTE_NV_TKINFO"
	.tkinfo
        /*0018*/ 	.word	0x00000002
        /*0030*/ 	.string	""
        /*0030*/ 	.string	"ptxas"
        /*0030*/ 	.string	"Cuda compilation tools, release 13.0, V13.0.88"
        /*0030*/ 	.string	"Build cuda_13.0.r13.0/compiler.36424714_0"
        /*0030*/ 	.string	"-arch sm_100 -m 64 "



//--------------------- .note.nv.cuinfo           --------------------------
	.section	.note.nv.cuinfo,"",@"SHT_NOTE"
	.sectionflags	@"SHF_NOTE_NV_CUINFO"
        /*0018*/ 	.short	0x0002
        /*001a*/ 	.short	0x0064
        /*001c*/ 	.short	0x0082
	.zero		2


//--------------------- .nv.info                  --------------------------
	.section	.nv.info,"",@"SHT_CUDA_INFO"
	.align	4


	//----- nvinfo : EIATTR_REGCOUNT
	.align		4
        /*0000*/ 	.byte	0x04, 0x2f
        /*0002*/ 	.short	(.L_1 - .L_0)
	.align		4
.L_0:
        /*0004*/ 	.word	index@(_Z15softmax_kernel1PfS_ii)
        /*0008*/ 	.word	0x00000020


	//----- nvinfo : EIATTR_FRAME_SIZE
	.align		4
.L_1:
        /*000c*/ 	.byte	0x04, 0x11
        /*000e*/ 	.short	(.L_3 - .L_2)
	.align		4
.L_2:
        /*0010*/ 	.word	index@($__internal_2_$__cuda_sm3x_div_rn_noftz_f32_slowpath)
        /*0014*/ 	.word	0x00000000


	//----- nvinfo : EIATTR_FRAME_SIZE
	.align		4
.L_3:
        /*0018*/ 	.byte	0x04, 0x11
        /*001a*/ 	.short	(.L_5 - .L_4)
	.align		4
.L_4:
        /*001c*/ 	.word	index@(_Z15softmax_kernel1PfS_ii)
        /*0020*/ 	.word	0x00000000


	//----- nvinfo : EIATTR_REGCOUNT
	.align		4
.L_5:
        /*0024*/ 	.byte	0x04, 0x2f
        /*0026*/ 	.short	(.L_7 - .L_6)
	.align		4
.L_6:
        /*0028*/ 	.word	index@(_Z15softmax_kernel2PfS_ii)
        /*002c*/ 	.word	0x0000001e


	//----- nvinfo : EIATTR_FRAME_SIZE
	.align		4
.L_7:
        /*0030*/ 	.byte	0x04, 0x11
        /*0032*/ 	.short	(.L_9 - .L_8)
	.align		4
.L_8:
        /*0034*/ 	.word	index@($__internal_1_$__cuda_sm3x_div_rn_noftz_f32_slowpath)
        /*0038*/ 	.word	0x00000000


	//----- nvinfo : EIATTR_FRAME_SIZE
	.align		4
.L_9:
        /*003c*/ 	.byte	0x04, 0x11
        /*003e*/ 	.short	(.L_11 - .L_10)
	.align		4
.L_10:
        /*0040*/ 	.word	index@(_Z15softmax_kernel2PfS_ii)
        /*0044*/ 	.word	0x00000000


	//----- nvinfo : EIATTR_REGCOUNT
	.align		4
.L_11:
        /*0048*/ 	.byte	0x04, 0x2f
        /*004a*/ 	.short	(.L_13 - .L_12)
	.align		4
.L_12:
        /*004c*/ 	.word	index@(_Z15softmax_kernel3PfS_ii)
        /*0050*/ 	.word	0x0000001c


	//----- nvinfo : EIATTR_FRAME_SIZE
	.align		4
.L_13:
        /*0054*/ 	.byte	0x04, 0x11
        /*0056*/ 	.short	(.L_15 - .L_14)
	.align		4
.L_14:
        /*0058*/ 	.word	index@($__internal_0_$__cuda_sm3x_div_rn_noftz_f32_slowpath)
        /*005c*/ 	.word	0x00000000


	//----- nvinfo : EIATTR_FRAME_SIZE
	.align		4
.L_15:
        /*0060*/ 	.byte	0x04, 0x11
        /*0062*/ 	.short	(.L_17 - .L_16)
	.align		4
.L_16:
        /*0064*/ 	.word	index@(_Z15softmax_kernel3PfS_ii)
        /*0068*/ 	.word	0x00000000


	//----- nvinfo : EIATTR_MIN_STACK_SIZE
	.align		4
.L_17:
        /*006c*/ 	.byte	0x04, 0x12
        /*006e*/ 	.short	(.L_19 - .L_18)
	.align		4
.L_18:
        /*0070*/ 	.word	index@(_Z15softmax_kernel3PfS_ii)
        /*0074*/ 	.word	0x00000000


	//----- nvinfo : EIATTR_MIN_STACK_SIZE
	.align		4
.L_19:
        /*0078*/ 	.byte	0x04, 0x12
        /*007a*/ 	.short	(.L_21 - .L_20)
	.align		4
.L_20:
        /*007c*/ 	.word	index@(_Z15softmax_kernel2PfS_ii)
        /*0080*/ 	.word	0x00000000


	//----- nvinfo : EIATTR_MIN_STACK_SIZE
	.align		4
.L_21:
        /*0084*/ 	.byte	0x04, 0x12
        /*0086*/ 	.short	(.L_23 - .L_22)
	.align		4
.L_22:
        /*0088*/ 	.word	index@(_Z15softmax_kernel1PfS_ii)
        /*008c*/ 	.word	0x00000000
.L_23:


//--------------------- .nv.compat                --------------------------
	.section	.nv.compat,"",@"SHT_CUDA_COMPAT_INFO"
	.align	4
        /*0000*/ 	.byte	0x02, 0x09, 0x00, 0x00, 0x02, 0x02, 0x01, 0x00, 0x02, 0x05, 0x05, 0x00, 0x03, 0x07, 0x01, 0x01
        /*0010*/ 	.byte	0x02, 0x03, 0x00, 0x00, 0x02, 0x06, 0x01, 0x00, 0x04, 0x0b, 0x08, 0x00, 0x01, 0x00, 0x00, 0x00
        /*0020*/ 	.byte	0x00, 0x00, 0x00, 0x00


//--------------------- .nv.info._Z15softmax_kernel3PfS_ii --------------------------
	.section	.nv.info._Z15softmax_kernel3PfS_ii,"",@"SHT_CUDA_INFO"
	.sectionflags	@""
	.align	4


	//----- nvinfo : EIATTR_CUDA_API_VERSION
	.align		4
        /*0000*/ 	.byte	0x04, 0x37
        /*0002*/ 	.short	(.L_25 - .L_24)
.L_24:
        /*0004*/ 	.word	0x00000082


	//----- nvinfo : EIATTR_KPARAM_INFO
	.align		4
.L_25:
        /*0008*/ 	.byte	0x04, 0x17
        /*000a*/ 	.short	(.L_27 - .L_26)
.L_26:
        /*000c*/ 	.word	0x00000000
        /*0010*/ 	.short	0x0003
        /*0012*/ 	.short	0x0014
        /*0014*/ 	.byte	0x00, 0xf0, 0x11, 0x00


	//----- nvinfo : EIATTR_KPARAM_INFO
	.align		4
.L_27:
        /*0018*/ 	.byte	0x04, 0x17
        /*001a*/ 	.short	(.L_29 - .L_28)
.L_28:
        /*001c*/ 	.word	0x00000000
        /*0020*/ 	.short	0x0002
        /*0022*/ 	.short	0x0010
        /*0024*/ 	.byte	0x00, 0xf0, 0x11, 0x00


	//----- nvinfo : EIATTR_KPARAM_INFO
	.align		4
.L_29:
        /*0028*/ 	.byte	0x04, 0x17
        /*002a*/ 	.short	(.L_31 - .L_30)
.L_30:
        /*002c*/ 	.word	0x00000000
        /*0030*/ 	.short	0x0001
        /*0032*/ 	.short	0x0008
        /*0034*/ 	.byte	0x00, 0xf5, 0x21, 0x00


	//----- nvinfo : EIATTR_KPARAM_INFO
	.align		4
.L_31:
        /*0038*/ 	.byte	0x04, 0x17
        /*003a*/ 	.short	(.L_33 - .L_32)
.L_32:
        /*003c*/ 	.word	0x00000000
        /*0040*/ 	.short	0x0000
        /*0042*/ 	.short	0x0000
        /*0044*/ 	.byte	0x00, 0xf5, 0x21, 0x00


	//----- nvinfo : EIATTR_SPARSE_MMA_MASK
	.align		4
.L_33:
        /*0048*/ 	.byte	0x03, 0x50
        /*004a*/ 	.short	0x0000


	//----- nvinfo : EIATTR_MAXREG_COUNT
	.align		4
        /*004c*/ 	.byte	0x03, 0x1b
        /*004e*/ 	.short	0x00ff


	//----- nvinfo : EIATTR_MERCURY_ISA_VERSION
	.align		4
        /*0050*/ 	.byte	0x03, 0x5f
        /*0052*/ 	.short	0x0101


	//----- nvinfo : EIATTR_COOP_GROUP_MASK_REGIDS
	.align		4
        /*0054*/ 	.byte	0x04, 0x29
        /*0056*/ 	.short	(.L_35 - .L_34)


	//   ....[0]....
.L_34:
        /*0058*/ 	.word	0xffffffff


	//   ....[1]....
        /*005c*/ 	.word	0xffffffff


	//   ....[2]....
        /*0060*/ 	.word	0xffffffff


	//   ....[3]....
        /*0064*/ 	.word	0xffffffff


	//   ....[4]....
        /*0068*/ 	.word	0xffffffff


	//   ....[5]....
        /*006c*/ 	.word	0xffffffff


	//   ....[6]....
        /*0070*/ 	.word	0xffffffff


	//   ....[7]....
        /*0074*/ 	.word	0xffffffff


	//   ....[8]....
        /*0078*/ 	.word	0xffffffff


	//   ....[9]....
        /*007c*/ 	.word	0xffffffff


	//   ....[10]....
        /*0080*/ 	.word	0xffffffff


	//   ....[11]....
        /*0084*/ 	.word	0xffffffff


	//----- nvinfo : EIATTR_COOP_GROUP_INSTR_OFFSETS
	.align		4
.L_35:
        /*0088*/ 	.byte	0x04, 0x28
        /*008a*/ 	.short	(.L_37 - .L_36)


	//   ....[0]....
.L_36:
        /*008c*/ 	.word	0x00000520


	//   ....[1]....
        /*0090*/ 	.word	0x00000570


	//   ....[2]....
        /*0094*/ 	.word	0x000005a0


	//   ....[3]....
        /*0098*/ 	.word	0x000005d0


	//   ....[4]....
        /*009c*/ 	.word	0x000005f0


	//   ....[5]....
        /*00a0*/ 	.word	0x00000620


	//   ....[6]....
        /*00a4*/ 	.word	0x00001060


	//   ....[7]....
        /*00a8*/ 	.word	0x00001090


	//   ....[8]....
        /*00ac*/ 	.word	0x000010b0


	//   ....[9]....
        /*00b0*/ 	.word	0x000010d0


	//   ....[10]....
        /*00b4*/ 	.word	0x000010f0


	//   ....[11]....
        /*00b8*/ 	.word	0x00001110


	//----- nvinfo : EIATTR_VRC_CTA_INIT_COUNT
	.align		4
.L_37:
        /*00bc*/ 	.byte	0x02, 0x4a
	.zero		1
	.zero		1


	//----- nvinfo : EIATTR_EXIT_INSTR_OFFSETS
	.align		4
        /*00c0*/ 	.byte	0x04, 0x1c
        /*00c2*/ 	.short	(.L_39 - .L_38)


	//   ....[0]....
.L_38:
        /*00c4*/ 	.word	0x00001120


	//   ....[1]....
        /*00c8*/ 	.word	0x000014d0


	//   ....[2]....
        /*00cc*/ 	.word	0x00001960


	//----- nvinfo : EIATTR_CRS_STACK_SIZE
	.align		4
.L_39:
        /*00d0*/ 	.byte	0x04, 0x1e
        /*00d2*/ 	.short	(.L_41 - .L_40)
.L_40:
        /*00d4*/ 	.word	0x00000000


	//----- nvinfo : EIATTR_CBANK_PARAM_SIZE
	.align		4
.L_41:
        /*00d8*/ 	.byte	0x03, 0x19
        /*00da*/ 	.short	0x0018


	//----- nvinfo : EIATTR_PARAM_CBANK
	.align		4
        /*00dc*/ 	.byte	0x04, 0x0a
        /*00de*/ 	.short	(.L_43 - .L_42)
	.align		4
.L_42:
        /*00e0*/ 	.word	index@(.nv.constant0._Z15softmax_kernel3PfS_ii)
        /*00e4*/ 	.short	0x0380
        /*00e6*/ 	.short	0x0018


	//----- nvinfo : EIATTR_SW_WAR
	.align		4
.L_43:
        /*00e8*/ 	.byte	0x04, 0x36
        /*00ea*/ 	.short	(.L_45 - .L_44)
.L_44:
        /*00ec*/ 	.word	0x00000008
.L_45:


//--------------------- .nv.info._Z15softmax_kernel2PfS_ii --------------------------
	.section	.nv.info._Z15softmax_kernel2PfS_ii,"",@"SHT_CUDA_INFO"
	.sectionflags	@""
	.align	4


	//----- nvinfo : EIATTR_CUDA_API_VERSION
	.align		4
        /*0000*/ 	.byte	0x04, 0x37
        /*0002*/ 	.short	(.L_47 - .L_46)
.L_46:
        /*0004*/ 	.word	0x00000082


	//----- nvinfo : EIATTR_KPARAM_INFO
	.align		4
.L_47:
        /*0008*/ 	.byte	0x04, 0x17
        /*000a*/ 	.short	(.L_49 - .L_48)
.L_48:
        /*000c*/ 	.word	0x00000000
        /*0010*/ 	.short	0x0003
        /*0012*/ 	.short	0x0014
        /*0014*/ 	.byte	0x00, 0xf0, 0x11, 0x00


	//----- nvinfo : EIATTR_KPARAM_INFO
	.align		4
.L_49:
        /*0018*/ 	.byte	0x04, 0x17
        /*001a*/ 	.short	(.L_51 - .L_50)
.L_50:
        /*001c*/ 	.word	0x00000000
        /*0020*/ 	.short	0x0002
        /*0022*/ 	.short	0x0010
        /*0024*/ 	.byte	0x00, 0xf0, 0x11, 0x00


	//----- nvinfo : EIATTR_KPARAM_INFO
	.align		4
.L_51:
        /*0028*/ 	.byte	0x04, 0x17
        /*002a*/ 	.short	(.L_53 - .L_52)
.L_52:
        /*002c*/ 	.word	0x00000000
        /*0030*/ 	.short	0x0001
        /*0032*/ 	.short	0x0008
        /*0034*/ 	.byte	0x00, 0xf5, 0x21, 0x00


	//----- nvinfo : EIATTR_KPARAM_INFO
	.align		4
.L_53:
        /*0038*/ 	.byte	0x04, 0x17
        /*003a*/ 	.short	(.L_55 - .L_54)
.L_54:
        /*003c*/ 	.word	0x00000000
        /*0040*/ 	.short	0x0000
        /*0042*/ 	.short	0x0000
        /*0044*/ 	.byte	0x00, 0xf5, 0x21, 0x00


	//----- nvinfo : EIATTR_SPARSE_MMA_MASK
	.align		4
.L_55:
        /*0048*/ 	.byte	0x03, 0x50
        /*004a*/ 	.short	0x0000


	//----- nvinfo : EIATTR_MAXREG_COUNT
	.align		4
        /*004c*/ 	.byte	0x03, 0x1b
        /*004e*/ 	.short	0x00ff


	//----- nvinfo : EIATTR_NUM_BARRIERS
	.align		4
        /*0050*/ 	.byte	0x02, 0x4c
        /*0052*/ 	.byte	0x01
	.zero		1


	//----- nvinfo : EIATTR_MERCURY_ISA_VERSION
	.align		4
        /*0054*/ 	.byte	0x03, 0x5f
        /*0056*/ 	.short	0x0101


	//----- nvinfo : EIATTR_VRC_CTA_INIT_COUNT
	.align		4
        /*0058*/ 	.byte	0x02, 0x4a
	.zero		1
	.zero		1


	//----- nvinfo : EIATTR_EXIT_INSTR_OFFSETS
	.align		4
        /*005c*/ 	.byte	0x04, 0x1c
        /*005e*/ 	.short	(.L_57 - .L_56)


	//   ....[0]....
.L_56:
        /*0060*/ 	.word	0x00001530


	//   ....[1]....
        /*0064*/ 	.word	0x000018f0


	//   ....[2]....
        /*0068*/ 	.word	0x00001e10


	//----- nvinfo : EIATTR_CRS_STACK_SIZE
	.align		4
.L_57:
        /*006c*/ 	.byte	0x04, 0x1e
        /*006e*/ 	.short	(.L_59 - .L_58)
.L_58:
        /*0070*/ 	.word	0x00000000


	//----- nvinfo : EIATTR_CBANK_PARAM_SIZE
	.align		4
.L_59:
        /*0074*/ 	.byte	0x03, 0x19
        /*0076*/ 	.short	0x0018


	//----- nvinfo : EIATTR_PARAM_CBANK
	.align		4
        /*0078*/ 	.byte	0x04, 0x0a
        /*007a*/ 	.short	(.L_61 - .L_60)
	.align		4
.L_60:
        /*007c*/ 	.word	index@(.nv.constant0._Z15softmax_kernel2PfS_ii)
        /*0080*/ 	.short	0x0380
        /*0082*/ 	.short	0x0018


	//----- nvinfo : EIATTR_SW_WAR
	.align		4
.L_61:
        /*0084*/ 	.byte	0x04, 0x36
        /*0086*/ 	.short	(.L_63 - .L_62)
.L_62:
        /*0088*/ 	.word	0x00000008
.L_63:


//--------------------- .nv.info._Z15softmax_kernel1PfS_ii --------------------------
	.section	.nv.info._Z15softmax_kernel1PfS_ii,"",@"SHT_CUDA_INFO"
	.sectionflags	@""
	.align	4


	//----- nvinfo : EIATTR_CUDA_API_VERSION
	.align		4
        /*0000*/ 	.byte	0x04, 0x37
        /*0002*/ 	.short	(.L_65 - .L_64)
.L_64:
        /*0004*/ 	.word	0x00000082


	//----- nvinfo : EIATTR_KPARAM_INFO
	.align		4
.L_65:
        /*0008*/ 	.byte	0x04, 0x17
        /*000a*/ 	.short	(.L_67 - .L_66)
.L_66:
        /*000c*/ 	.word	0x00000000
        /*0010*/ 	.short	0x0003
        /*0012*/ 	.short	0x0014
        /*0014*/ 	.byte	0x00, 0xf0, 0x11, 0x00


	//----- nvinfo : EIATTR_KPARAM_INFO
	.align		4
.L_67:
        /*0018*/ 	.byte	0x04, 0x17
        /*001a*/ 	.short	(.L_69 - .L_68)
.L_68:
        /*001c*/ 	.word	0x00000000
        /*0020*/ 	.short	0x0002
        /*0022*/ 	.short	0x0010
        /*0024*/ 	.byte	0x00, 0xf0, 0x11, 0x00


	//----- nvinfo : EIATTR_KPARAM_INFO
	.align		4
.L_69:
        /*0028*/ 	.byte	0x04, 0x17
        /*002a*/ 	.short	(.L_71 - .L_70)
.L_70:
        /*002c*/ 	.word	0x00000000
        /*0030*/ 	.short	0x0001
        /*0032*/ 	.short	0x0008
        /*0034*/ 	.byte	0x00, 0xf5, 0x21, 0x00


	//----- nvinfo : EIATTR_KPARAM_INFO
	.align		4
.L_71:
        /*0038*/ 	.byte	0x04, 0x17
        /*003a*/ 	.short	(.L_73 - .L_72)
.L_72:
        /*003c*/ 	.word	0x00000000
        /*0040*/ 	.short	0x0000
        /*0042*/ 	.short	0x0000
        /*0044*/ 	.byte	0x00, 0xf5, 0x21, 0x00


	//----- nvinfo : EIATTR_SPARSE_MMA_MASK
	.align		4
.L_73:
        /*0048*/ 	.byte	0x03, 0x50
        /*004a*/ 	.short	0x0000


	//----- nvinfo : EIATTR_MAXREG_COUNT
	.align		4
        /*004c*/ 	.byte	0x03, 0x1b
        /*004e*/ 	.short	0x00ff


	//----- nvinfo : EIATTR_MERCURY_ISA_VERSION
	.align		4
        /*0050*/ 	.byte	0x03, 0x5f
        /*0052*/ 	.short	0x0101


	//----- nvinfo : EIATTR_VRC_CTA_INIT_COUNT
	.align		4
        /*0054*/ 	.byte	0x02, 0x4a
	.zero		1
	.zero		1


	//----- nvinfo : EIATTR_EXIT_INSTR_OFFSETS
	.align		4
        /*0058*/ 	.byte	0x04, 0x1c
        /*005a*/ 	.short	(.L_75 - .L_74)


	//   ....[0]....
.L_74:
        /*005c*/ 	.word	0x00000070


	//   ....[1]....
        /*0060*/ 	.word	0x00001890


	//   ....[2]....
        /*0064*/ 	.word	0x00002930


	//   ....[3]....
        /*0068*/ 	.word	0x00003170


	//   ....[4]....
        /*006c*/ 	.word	0x000035f0


	//   ....[5]....
        /*0070*/ 	.word	0x000037c0


	//----- nvinfo : EIATTR_CRS_STACK_SIZE
	.align		4
.L_75:
        /*0074*/ 	.byte	0x04, 0x1e
        /*0076*/ 	.short	(.L_77 - .L_76)
.L_76:
        /*0078*/ 	.word	0x00000000


	//----- nvinfo : EIATTR_CBANK_PARAM_SIZE
	.align		4
.L_77:
        /*007c*/ 	.byte	0x03, 0x19
        /*007e*/ 	.short	0x0018


	//----- nvinfo : EIATTR_PARAM_CBANK
	.align		4
        /*0080*/ 	.byte	0x04, 0x0a
        /*0082*/ 	.short	(.L_79 - .L_78)
	.align		4
.L_78:
        /*0084*/ 	.word	index@(.nv.constant0._Z15softmax_kernel1PfS_ii)
        /*0088*/ 	.short	0x0380
        /*008a*/ 	.short	0x0018


	//----- nvinfo : EIATTR_SW_WAR
	.align		4
.L_79:
        /*008c*/ 	.byte	0x04, 0x36
        /*008e*/ 	.short	(.L_81 - .L_80)
.L_80:
        /*0090*/ 	.word	0x00000008
.L_81:


//--------------------- .nv.callgraph             --------------------------
	.section	.nv.callgraph,"",@"SHT_CUDA_CALLGRAPH"
	.align	4
	.sectionentsize	8
	.align		4
        /*0000*/ 	.word	0x00000000
	.align		4
        /*0004*/ 	.word	0xffffffff
	.align		4
        /*0008*/ 	.word	0x00000000
	.align		4
        /*000c*/ 	.word	0xfffffffe
	.align		4
        /*0010*/ 	.word	0x00000000
	.align		4
        /*0014*/ 	.word	0xfffffffd
	.align		4
        /*0018*/ 	.word	0x00000000
	.align		4
        /*001c*/ 	.word	0xfffffffc


//--------------------- .text._Z15softmax_kernel3PfS_ii --------------------------
	.section	.text._Z15softmax_kernel3PfS_ii,"ax",@progbits
	.align	128
        .global         _Z15softmax_kernel3PfS_ii
        .type           _Z15softmax_kernel3PfS_ii,@function
        .size           _Z15softmax_kernel3PfS_ii,(.L_x_178 - _Z15softmax_kernel3PfS_ii)
        .other          _Z15softmax_kernel3PfS_ii,@"STO_CUDA_ENTRY STV_DEFAULT"
_Z15softmax_kernel3PfS_ii:
.text._Z15softmax_kernel3PfS_ii:
[----:B------:R-:W-:Y:S01]  /*0000*/  LDC R1, c[0x0][0x37c] ;  /* 0x0000df00ff017b82 */ /* 0x000fe20000000800 */
[----:B------:R-:W0:Y:S07]  /*0010*/  S2R R2, SR_TID.X ;  /* 0x0000000000027919 */ /* 0x000e2e0000002100 */
[----:B------:R-:W0:Y:S01]  /*0020*/  LDC R13, c[0x0][0x394] ;  /* 0x0000e500ff0d7b82 */ /* 0x000e220000000800 */
[----:B------:R-:W1:Y:S01]  /*0030*/  LDCU.64 UR6, c[0x0][0x388] ;  /* 0x00007100ff0677ac */ /* 0x000e620008000a00 */
[----:B------:R-:W-:Y:S01]  /*0040*/  BSSY.RECONVERGENT B0, `(.L_x_0) ;  /* 0x000004d000007945 */ /* 0x000fe20003800200 */
[----:B------:R-:W-:-:S05]  /*0050*/  MOV R0, 0xff800000 ;  /* 0xff80000000007802 */ /* 0x000fca0000000f00 */
[----:B------:R-:W2:Y:S08]  /*0060*/  S2UR UR4, SR_CTAID.X ;  /* 0x00000000000479c3 */ /* 0x000eb00000002500 */
[----:B------:R-:W3:Y:S01]  /*0070*/  LDC R11, c[0x0][0x360] ;  /* 0x0000d800ff0b7b82 */ /* 0x000ee20000000800 */
[----:B0-----:R-:W-:Y:S01]  /*0080*/  ISETP.GE.AND P0, PT, R2, R13, PT ;  /* 0x0000000d0200720c */ /* 0x001fe20003f06270 */
[----:B--2---:R-:W-:Y:S01]  /*0090*/  IMAD R6, R13, UR4, RZ ;  /* 0x000000040d067c24 */ /* 0x004fe2000f8e02ff */
[----:B------:R-:W0:Y:S03]  /*00a0*/  LDCU.64 UR4, c[0x0][0x358] ;  /* 0x00006b00ff0477ac */ /* 0x000e260008000a00 */
[----:B------:R-:W-:-:S03]  /*00b0*/  IMAD.WIDE R6, R6, 0x4, RZ ;  /* 0x0000000406067825 */ /* 0x000fc600078e02ff */
[----:B-1----:R-:W-:-:S04]  /*00c0*/  IADD3 R8, P1, PT, R6, UR6, RZ ;  /* 0x0000000606087c10 */ /* 0x002fc8000ff3e0ff */
[----:B------:R-:W-:Y:S01]  /*00d0*/  IADD3.X R9, PT, PT, R7, UR7, RZ, P1, !PT ;  /* 0x0000000707097c10 */ /* 0x000fe20008ffe4ff */
[----:B------:R-:W-:Y:S08]  /*00e0*/  @P0 BRA `(.L_x_1) ;  /* 0x0000000400080947 */ /* 0x000ff00003800000 */
[----:B---3--:R-:W1:Y:S01]  /*00f0*/  I2F.U32.RP R12, R11 ;  /* 0x0000000b000c7306 */ /* 0x008e620000209000 */
[----:B------:R-:W-:Y:S01]  /*0100*/  IMAD.IADD R0, R2, 0x1, R11 ;  /* 0x0000000102007824 */ /* 0x000fe200078e020b */
[----:B------:R-:W-:Y:S01]  /*0110*/  ISETP.NE.U32.AND P2, PT, R11, RZ, PT ;  /* 0x000000ff0b00720c */ /* 0x000fe20003f45070 */
[----:B------:R-:W-:Y:S03]  /*0120*/  BSSY.RECONVERGENT B1, `(.L_x_2) ;  /* 0x000002d000017945 */ /* 0x000fe60003800200 */
[CC--:B------:R-:W-:Y:S02]  /*0130*/  ISETP.GE.U32.AND P0, PT, R0.reuse, R13.reuse, PT ;  /* 0x0000000d0000720c */ /* 0x0c0fe40003f06070 */
[----:B------:R-:W-:Y:S01]  /*0140*/  VIMNMX.U32 R3, PT, PT, R0, R13, !PT ;  /* 0x0000000d00037248 */ /* 0x000fe20007fe0000 */
[----:B-1----:R-:W1:Y:S02]  /*0150*/  MUFU.RCP R12, R12 ;  /* 0x0000000c000c7308 */ /* 0x002e640000001000 */
[----:B-1----:R-:W-:-:S06]  /*0160*/  VIADD R4, R12, 0xffffffe ;  /* 0x0ffffffe0c047836 */ /* 0x002fcc0000000000 */
[----:B------:R1:W2:Y:S02]  /*0170*/  F2I.FTZ.U32.TRUNC.NTZ R5, R4 ;  /* 0x0000000400057305 */ /* 0x0002a4000021f000 */
[----:B-1----:R-:W-:Y:S01]  /*0180*/  HFMA2 R4, -RZ, RZ, 0, 0 ;  /* 0x00000000ff047431 */ /* 0x002fe200000001ff */
[----:B--2---:R-:W-:-:S05]  /*0190*/  IADD3 R10, PT, PT, RZ, -R5, RZ ;  /* 0x80000005ff0a7210 */ /* 0x004fca0007ffe0ff */
[----:B------:R-:W-:Y:S01]  /*01a0*/  IMAD R15, R10, R11, RZ ;  /* 0x0000000b0a0f7224 */ /* 0x000fe200078e02ff */
[----:B------:R-:W-:-:S03]  /*01b0*/  SEL R10, RZ, 0x1, P0 ;  /* 0x00000001ff0a7807 */ /* 0x000fc60000000000 */
[----:B------:R-:W-:Y:S01]  /*01c0*/  IMAD.HI.U32 R5, R5, R15, R4 ;  /* 0x0000000f05057227 */ /* 0x000fe200078e0004 */
[----:B------:R-:W-:-:S05]  /*01d0*/  IADD3 R0, PT, PT, R3, -R0, -R10 ;  /* 0x8000000003007210 */ /* 0x000fca0007ffe80a */
[----:B------:R-:W-:-:S04]  /*01e0*/  IMAD.HI.U32 R5, R5, R0, RZ ;  /* 0x0000000005057227 */ /* 0x000fc800078e00ff */
[----:B------:R-:W-:-:S04]  /*01f0*/  IMAD.MOV R3, RZ, RZ, -R5 ;  /* 0x000000ffff037224 */ /* 0x000fc800078e0a05 */
[----:B------:R-:W-:-:S05]  /*0200*/  IMAD R0, R11, R3, R0 ;  /* 0x000000030b007224 */ /* 0x000fca00078e0200 */
[----:B------:R-:W-:-:S13]  /*0210*/  ISETP.GE.U32.AND P0, PT, R0, R11, PT ;  /* 0x0000000b0000720c */ /* 0x000fda0003f06070 */
[----:B------:R-:W-:Y:S01]  /*0220*/  @P0 IADD3 R0, PT, PT, R0, -R11, RZ ;  /* 0x8000000b00000210 */ /* 0x000fe20007ffe0ff */
[----:B------:R-:W-:-:S03]  /*0230*/  @P0 VIADD R5, R5, 0x1 ;  /* 0x0000000105050836 */ /* 0x000fc60000000000 */
[----:B------:R-:W-:-:S13]  /*0240*/  ISETP.GE.U32.AND P1, PT, R0, R11, PT ;  /* 0x0000000b0000720c */ /* 0x000fda0003f26070 */
[----:B------:R-:W-:Y:S02]  /*0250*/  @P1 IADD3 R5, PT, PT, R5, 0x1, RZ ;  /* 0x0000000105051810 */ /* 0x000fe40007ffe0ff */
[----:B------:R-:W-:-:S05]  /*0260*/  @!P2 LOP3.LUT R5, RZ, R11, RZ, 0x33, !PT ;  /* 0x0000000bff05a212 */ /* 0x000fca00078e33ff */
[----:B------:R-:W-:Y:S02]  /*0270*/  IMAD.IADD R3, R10, 0x1, R5 ;  /* 0x000000010a037824 */ /* 0x000fe400078e0205 */
[----:B------:R-:W-:-:S03]  /*0280*/  IMAD.MOV.U32 R10, RZ, RZ, R2 ;  /* 0x000000ffff0a7224 */ /* 0x000fc600078e0002 */
[C---:B------:R-:W-:Y:S02]  /*0290*/  LOP3.LUT R0, R3.reuse, 0x3, RZ, 0xc0, !PT ;  /* 0x0000000303007812 */ /* 0x040fe400078ec0ff */
[----:B------:R-:W-:Y:S02]  /*02a0*/  ISETP.GE.U32.AND P1, PT, R3, 0x3, PT ;  /* 0x000000030300780c */ /* 0x000fe40003f26070 */
[----:B------:R-:W-:Y:S02]  /*02b0*/  ISETP.NE.AND P0, PT, R0, 0x3, PT ;  /* 0x000000030000780c */ /* 0x000fe40003f05270 */
[----:B------:R-:W-:-:S11]  /*02c0*/  MOV R0, 0xff800000 ;  /* 0xff80000000007802 */ /* 0x000fd60000000f00 */
[----:B------:R-:W-:Y:S05]  /*02d0*/  @!P0 BRA `(.L_x_3) ;  /* 0x0000000000448947 */ /* 0x000fea0003800000 */
[----:B------:R-:W-:Y:S01]  /*02e0*/  IMAD.WIDE.U32 R4, R2, 0x4, R6 ;  /* 0x0000000402047825 */ /* 0x000fe200078e0006 */
[----:B------:R-:W-:Y:S02]  /*02f0*/  IADD3 R0, PT, PT, R3, 0x1, RZ ;  /* 0x0000000103007810 */ /* 0x000fe40007ffe0ff */
[----:B------:R-:W-:Y:S02]  /*0300*/  MOV R10, R2 ;  /* 0x00000002000a7202 */ /* 0x000fe40000000f00 */
[----:B------:R-:W-:Y:S01]  /*0310*/  LOP3.LUT R3, R0, 0x3, RZ, 0xc0, !PT ;  /* 0x0000000300037812 */ /* 0x000fe200078ec0ff */
[----:B------:R-:W-:Y:S01]  /*0320*/  IMAD.MOV.U32 R0, RZ, RZ, -0x800000 ;  /* 0xff800000ff007424 */ /* 0x000fe200078e00ff */
[----:B------:R-:W-:-:S03]  /*0330*/  IADD3 R4, P0, PT, R4, UR6, RZ ;  /* 0x0000000604047c10 */ /* 0x000fc6000ff1e0ff */
[----:B------:R-:W-:Y:S01]  /*0340*/  IMAD.MOV R3, RZ, RZ, -R3 ;  /* 0x000000ffff037224 */ /* 0x000fe200078e0a03 */
[----:B------:R-:W-:-:S09]  /*0350*/  IADD3.X R5, PT, PT, R5, UR7, RZ, P0, !PT ;  /* 0x0000000705057c10 */ /* 0x000fd200087fe4ff */
.L_x_4:
[----:B------:R-:W-:Y:S01]  /*0360*/  MOV R14, R4 ;  /* 0x00000004000e7202 */ /* 0x000fe20000000f00 */
[----:B------:R-:W-:-:S05]  /*0370*/  IMAD.MOV.U32 R15, RZ, RZ, R5 ;  /* 0x000000ffff0f7224 */ /* 0x000fca00078e0005 */
[----:B0-----:R-:W2:Y:S01]  /*0380*/  LDG.E R17, desc[UR4][R14.64] ;  /* 0x000000040e117981 */ /* 0x001ea2000c1e1900 */
[----:B------:R-:W-:Y:S01]  /*0390*/  IADD3 R3, PT, PT, R3, 0x1, RZ ;  /* 0x0000000103037810 */ /* 0x000fe20007ffe0ff */
[----:B------:R-:W-:-:S03]  /*03a0*/  IMAD.WIDE.U32 R4, R11, 0x4, R14 ;  /* 0x000000040b047825 */ /* 0x000fc600078e000e */
[----:B------:R-:W-:Y:S01]  /*03b0*/  ISETP.NE.AND P0, PT, R3, RZ, PT ;  /* 0x000000ff0300720c */ /* 0x000fe20003f05270 */
[----:B------:R-:W-:Y:S01]  /*03c0*/  IMAD.IADD R10, R11, 0x1, R10 ;  /* 0x000000010b0a7824 */ /* 0x000fe200078e020a */
[----:B--2---:R-:W-:-:S11]  /*03d0*/  FMNMX R0, R17, R0, !PT ;  /* 0x0000000011007209 */ /* 0x004fd60007800000 */
[----:B------:R-:W-:Y:S05]  /*03e0*/  @P0 BRA `(.L_x_4) ;  /* 0xfffffffc00dc0947 */ /* 0x000fea000383ffff */
.L_x_3:
[----:B0-----:R-:W-:Y:S05]  /*03f0*/  BSYNC.RECONVERGENT B1 ;  /* 0x0000000000017941 */ /* 0x001fea0003800200 */
.L_x_2:
[----:B------:R-:W-:Y:S05]  /*0400*/  @!P1 BRA `(.L_x_1) ;  /* 0x0000000000409947 */ /* 0x000fea0003800000 */
.L_x_5:
[----:B------:R-:W-:Y:S01]  /*0410*/  IADD3 R14, PT, PT, R11, R10, RZ ;  /* 0x0000000a0b0e7210 */ /* 0x000fe20007ffe0ff */
[----:B------:R-:W-:-:S04]  /*0420*/  IMAD.WIDE.U32 R4, R10, 0x4, R8 ;  /* 0x000000040a047825 */ /* 0x000fc800078e0008 */
[C---:B------:R-:W-:Y:S02]  /*0430*/  IMAD.IADD R16, R14.reuse, 0x1, R11 ;  /* 0x000000010e107824 */ /* 0x040fe400078e020b */
[--C-:B------:R-:W-:Y:S01]  /*0440*/  IMAD.WIDE.U32 R14, R14, 0x4, R8.reuse ;  /* 0x000000040e0e7825 */ /* 0x100fe200078e0008 */
[----:B------:R-:W2:Y:S02]  /*0450*/  LDG.E R5, desc[UR4][R4.64] ;  /* 0x0000000404057981 */ /* 0x000ea4000c1e1900 */
[C---:B------:R-:W-:Y:S01]  /*0460*/  IADD3 R10, PT, PT, R16.reuse, R11, RZ ;  /* 0x0000000b100a7210 */ /* 0x040fe20007ffe0ff */
[--C-:B------:R-:W-:Y:S02]  /*0470*/  IMAD.WIDE.U32 R16, R16, 0x4, R8.reuse ;  /* 0x0000000410107825 */ /* 0x100fe400078e0008 */
[----:B------:R-:W2:Y:S02]  /*0480*/  LDG.E R14, desc[UR4][R14.64] ;  /* 0x000000040e0e7981 */ /* 0x000ea4000c1e1900 */
[----:B------:R-:W-:-:S02]  /*0490*/  IMAD.WIDE.U32 R18, R10, 0x4, R8 ;  /* 0x000000040a127825 */ /* 0x000fc400078e0008 */
[----:B------:R-:W3:Y:S04]  /*04a0*/  LDG.E R17, desc[UR4][R16.64] ;  /* 0x0000000410117981 */ /* 0x000ee8000c1e1900 */
[----:B------:R-:W3:Y:S01]  /*04b0*/  LDG.E R18, desc[UR4][R18.64] ;  /* 0x0000000412127981 */ /* 0x000ee2000c1e1900 */
[----:B------:R-:W-:-:S05]  /*04c0*/  IMAD.IADD R10, R10, 0x1, R11 ;  /* 0x000000010a0a7824 */ /* 0x000fca00078e020b */
[----:B------:R-:W-:Y:S02]  /*04d0*/  ISETP.GE.AND P0, PT, R10, R13, PT ;  /* 0x0000000d0a00720c */ /* 0x000fe40003f06270 */
[----:B--2---:R-:W-:-:S04]  /*04e0*/  FMNMX3 R0, R0, R5, R14, !PT ;  /* 0x0000000500007276 */ /* 0x004fc8000780000e */
[----:B---3--:R-:W-:-:S07]  /*04f0*/  FMNMX3 R0, R0, R17, R18, !PT ;  /* 0x0000001100007276 */ /* 0x008fce0007800012 */
[----:B------:R-:W-:Y:S05]  /*0500*/  @!P0 BRA `(.L_x_5) ;  /* 0xfffffffc00c08947 */ /* 0x000fea000383ffff */
.L_x_1:
[----:B0-----:R-:W-:Y:S05]  /*0510*/  BSYNC.RECONVERGENT B0 ;  /* 0x0000000000007941 */ /* 0x001fea0003800200 */
.L_x_0:
[----:B------:R-:W0:Y:S01]  /*0520*/  SHFL.DOWN PT, R3, R0, 0x10, 0x1f ;  /* 0x0a001f0000037f89 */ /* 0x000e2200000e0000 */
[----:B------:R-:W1:Y:S01]  /*0530*/  LDCU.64 UR8, c[0x0][0x380] ;  /* 0x00007000ff0877ac */ /* 0x000e620008000a00 */
[----:B------:R-:W-:Y:S01]  /*0540*/  ISETP.GE.AND P0, PT, R2, R13, PT ;  /* 0x0000000d0200720c */ /* 0x000fe20003f06270 */
[----:B------:R-:W-:Y:S01]  /*0550*/  BSSY.RECONVERGENT B0, `(.L_x_6) ;  /* 0x00000b0000007945 */ /* 0x000fe20003800200 */
[----:B0-----:R-:W-:-:S05]  /*0560*/  FMNMX R3, R3, R0, !PT ;  /* 0x0000000003037209 */ /* 0x001fca0007800000 */
[----:B------:R-:W0:Y:S02]  /*0570*/  SHFL.DOWN PT, R4, R3, 0x8, 0x1f ;  /* 0x09001f0003047f89 */ /* 0x000e2400000e0000 */
[----:B0-----:R-:W-:Y:S02]  /*0580*/  FMNMX R10, R3, R4, !PT ;  /* 0x00000004030a7209 */ /* 0x001fe40007800000 */
[----:B-1----:R-:W-:-:S03]  /*0590*/  IADD3 R4, P1, PT, R6, UR8, RZ ;  /* 0x0000000806047c10 */ /* 0x002fc6000ff3e0ff */
[----:B------:R-:W0:Y:S02]  /*05a0*/  SHFL.DOWN PT, R5, R10, 0x4, 0x1f ;  /* 0x08801f000a057f89 */ /* 0x000e2400000e0000 */
[----:B0-----:R-:W-:Y:S01]  /*05b0*/  FMNMX R12, R10, R5, !PT ;  /* 0x000000050a0c7209 */ /* 0x001fe20007800000 */
[----:B------:R-:W-:-:S04]  /*05c0*/  HFMA2 R10, -RZ, RZ, 0, 0 ;  /* 0x00000000ff0a7431 */ /* 0x000fc800000001ff */
[----:B------:R-:W0:Y:S02]  /*05d0*/  SHFL.DOWN PT, R5, R12, 0x2, 0x1f ;  /* 0x08401f000c057f89 */ /* 0x000e2400000e0000 */
[----:B0-----:R-:W-:-:S05]  /*05e0*/  FMNMX R14, R12, R5, !PT ;  /* 0x000000050c0e7209 */ /* 0x001fca0007800000 */
[----:B------:R-:W0:Y:S02]  /*05f0*/  SHFL.DOWN PT, R5, R14, 0x1, 0x1f ;  /* 0x08201f000e057f89 */ /* 0x000e2400000e0000 */
[----:B0-----:R-:W-:Y:S02]  /*0600*/  FMNMX R15, R14, R5, !PT ;  /* 0x000000050e0f7209 */ /* 0x001fe40007800000 */
[----:B------:R-:W-:-:S03]  /*0610*/  IADD3.X R5, PT, PT, R7, UR9, RZ, P1, !PT ;  /* 0x0000000907057c10 */ /* 0x000fc60008ffe4ff */
[----:B------:R0:W1:Y:S01]  /*0620*/  SHFL.IDX PT, R0, R15, RZ, 0x1f ;  /* 0x00001fff0f007589 */ /* 0x00006200000e0000 */
[----:B------:R-:W-:Y:S05]  /*0630*/  @P0 BRA `(.L_x_7) ;  /* 0x0000000800840947 */ /* 0x000fea0003800000 */
[----:B---3--:R-:W2:Y:S01]  /*0640*/  I2F.U32.RP R16, R11 ;  /* 0x0000000b00107306 */ /* 0x008ea20000209000 */
[----:B------:R-:W-:Y:S01]  /*0650*/  IMAD.IADD R10, R2, 0x1, R11 ;  /* 0x00000001020a7824 */ /* 0x000fe200078e020b */
[----:B------:R-:W-:Y:S01]  /*0660*/  ISETP.NE.U32.AND P2, PT, R11, RZ, PT ;  /* 0x000000ff0b00720c */ /* 0x000fe20003f45070 */
[----:B------:R-:W-:Y:S03]  /*0670*/  BSSY.RECONVERGENT B1, `(.L_x_8) ;  /* 0x0000037000017945 */ /* 0x000fe60003800200 */
[CC--:B------:R-:W-:Y:S02]  /*0680*/  ISETP.GE.U32.AND P0, PT, R10.reuse, R13.reuse, PT ;  /* 0x0000000d0a00720c */ /* 0x0c0fe40003f06070 */
[----:B------:R-:W-:Y:S01]  /*0690*/  VIMNMX.U32 R3, PT, PT, R10, R13, !PT ;  /* 0x0000000d0a037248 */ /* 0x000fe20007fe0000 */
[----:B--2---:R-:W2:Y:S02]  /*06a0*/  MUFU.RCP R16, R16 ;  /* 0x0000001000107308 */ /* 0x004ea40000001000 */
[----:B--2---:R-:W-:-:S06]  /*06b0*/  VIADD R14, R16, 0xffffffe ;  /* 0x0ffffffe100e7836 */ /* 0x004fcc0000000000 */
[----:B0-----:R0:W2:Y:S02]  /*06c0*/  F2I.FTZ.U32.TRUNC.NTZ R15, R14 ;  /* 0x0000000e000f7305 */ /* 0x0010a4000021f000 */
[----:B0-----:R-:W-:Y:S02]  /*06d0*/  MOV R14, RZ ;  /* 0x000000ff000e7202 */ /* 0x001fe40000000f00 */
        /* <DEDUP_REMOVED lines=14> */
[----:B------:R-:W-:-:S05]  /*07c0*/  IMAD.IADD R3, R12, 0x1, R17 ;  /* 0x000000010c037824 */ /* 0x000fca00078e0211 */
[C---:B------:R-:W-:Y:S02]  /*07d0*/  LOP3.LUT R10, R3.reuse, 0x3, RZ, 0xc0, !PT ;  /* 0x00000003030a7812 */ /* 0x040fe400078ec0ff */
[C---:B------:R-:W-:Y:S02]  /*07e0*/  ISETP.GE.U32.AND P0, PT, R3.reuse, 0x3, PT ;  /* 0x000000030300780c */ /* 0x040fe40003f06070 */
[C---:B------:R-:W-:Y:S02]  /*07f0*/  ISETP.NE.AND P3, PT, R10.reuse, 0x3, PT ;  /* 0x000000030a00780c */ /* 0x040fe40003f65270 */
[C---:B------:R-:W-:Y:S02]  /*0800*/  ISETP.GE.U32.AND P2, PT, R3.reuse, 0x3, PT ;  /* 0x000000030300780c */ /* 0x040fe40003f46070 */
[----:B------:R-:W-:Y:S02]  /*0810*/  IADD3 R3, PT, PT, R3, 0x1, RZ ;  /* 0x0000000103037810 */ /* 0x000fe40007ffe0ff */
[----:B------:R-:W-:Y:S01]  /*0820*/  ISETP.NE.AND P1, PT, R10, 0x3, PT ;  /* 0x000000030a00780c */ /* 0x000fe20003f25270 */
[----:B------:R-:W-:Y:S01]  /*0830*/  IMAD.MOV.U32 R10, RZ, RZ, R2 ;  /* 0x000000ffff0a7224 */ /* 0x000fe200078e0002 */
[----:B------:R-:W-:-:S05]  /*0840*/  LOP3.LUT R3, R3, 0x3, RZ, 0xc0, !PT ;  /* 0x0000000303037812 */ /* 0x000fca00078ec0ff */
[----:B------:R-:W-:Y:S06]  /*0850*/  @!P3 BRA `(.L_x_9) ;  /* 0x000000000060b947 */ /* 0x000fec0003800000 */
[C---:B------:R-:W-:Y:S01]  /*0860*/  IMAD R10, R3.reuse, R11, R2 ;  /* 0x0000000b030a7224 */ /* 0x040fe200078e0202 */
[----:B------:R-:W-:Y:S01]  /*0870*/  IADD3 R12, PT, PT, -R3, RZ, RZ ;  /* 0x000000ff030c7210 */ /* 0x000fe20007ffe1ff */
[----:B------:R-:W-:-:S07]  /*0880*/  IMAD.WIDE.U32 R14, R2, 0x4, R6 ;  /* 0x00000004020e7825 */ /* 0x000fce00078e0006 */
.L_x_10:
[----:B------:R-:W-:-:S04]  /*0890*/  IADD3 R18, P3, PT, R14, UR6, RZ ;  /* 0x000000060e127c10 */ /* 0x000fc8000ff7e0ff */
[----:B0-----:R-:W-:-:S06]  /*08a0*/  IADD3.X R19, PT, PT, R15, UR7, RZ, P3, !PT ;  /* 0x000000070f137c10 */ /* 0x001fcc0009ffe4ff */
[----:B------:R-:W1:Y:S01]  /*08b0*/  LDG.E R19, desc[UR4][R18.64] ;  /* 0x0000000412137981 */ /* 0x000e62000c1e1900 */
[----:B------:R-:W-:Y:S01]  /*08c0*/  IMAD.MOV.U32 R17, RZ, RZ, 0x3bbb989d ;  /* 0x3bbb989dff117424 */ /* 0x000fe200078e00ff */
[----:B------:R-:W-:Y:S02]  /*08d0*/  MOV R20, 0x437c0000 ;  /* 0x437c000000147802 */ /* 0x000fe40000000f00 */
[----:B------:R-:W-:Y:S01]  /*08e0*/  IADD3 R12, PT, PT, R12, 0x1, RZ ;  /* 0x000000010c0c7810 */ /* 0x000fe20007ffe0ff */
[----:B-1----:R-:W-:-:S04]  /*08f0*/  FADD R16, -R0, R19 ;  /* 0x0000001300107221 */ /* 0x002fc80000000100 */
[----:B------:R-:W-:-:S04]  /*0900*/  FFMA.SAT R17, R16, R17, 0.5 ;  /* 0x3f00000010117423 */ /* 0x000fc80000002011 */
[----:B------:R-:W-:-:S04]  /*0910*/  FFMA.RM R17, R17, R20, 12582913 ;  /* 0x4b40000111117423 */ /* 0x000fc80000004014 */
[C---:B------:R-:W-:Y:S01]  /*0920*/  FADD R21, R17.reuse, -12583039 ;  /* 0xcb40007f11157421 */ /* 0x040fe20000000000 */
[----:B------:R-:W-:-:S03]  /*0930*/  IMAD.SHL.U32 R18, R17, 0x800000, RZ ;  /* 0x0080000011127824 */ /* 0x000fc600078e00ff */
[----:B------:R-:W-:-:S04]  /*0940*/  FFMA R21, R16, 1.4426950216293334961, -R21 ;  /* 0x3fb8aa3b10157823 */ /* 0x000fc80000000815 */
[----:B------:R-:W-:Y:S01]  /*0950*/  FFMA R21, R16, 1.925963033500011079e-08, R21 ;  /* 0x32a5706010157823 */ /* 0x000fe20000000015 */
[----:B------:R-:W-:-:S04]  /*0960*/  IADD3 R16, P3, PT, R14, UR8, RZ ;  /* 0x000000080e107c10 */ /* 0x000fc8000ff7e0ff */
[----:B------:R-:W-:Y:S01]  /*0970*/  IADD3.X R17, PT, PT, R15, UR9, RZ, P3, !PT ;  /* 0x000000090f117c10 */ /* 0x000fe20009ffe4ff */
[----:B------:R-:W0:Y:S01]  /*0980*/  MUFU.EX2 R21, R21 ;  /* 0x0000001500157308 */ /* 0x000e220000000800 */
[----:B------:R-:W-:Y:S01]  /*0990*/  ISETP.NE.AND P3, PT, R12, RZ, PT ;  /* 0x000000ff0c00720c */ /* 0x000fe20003f65270 */
[----:B------:R-:W-:-:S04]  /*09a0*/  IMAD.WIDE.U32 R14, R11, 0x4, R14 ;  /* 0x000000040b0e7825 */ /* 0x000fc800078e000e */
[----:B0-----:R-:W-:-:S05]  /*09b0*/  FMUL R19, R18, R21 ;  /* 0x0000001512137220 */ /* 0x001fca0000400000 */
[----:B------:R0:W-:Y:S03]  /*09c0*/  STG.E desc[UR4][R16.64], R19 ;  /* 0x0000001310007986 */ /* 0x0001e6000c101904 */
[----:B------:R-:W-:Y:S05]  /*09d0*/  @P3 BRA `(.L_x_10) ;  /* 0xfffffffc00ac3947 */ /* 0x000fea000383ffff */
.L_x_9:
[----:B------:R-:W-:Y:S05]  /*09e0*/  BSYNC.RECONVERGENT B1 ;  /* 0x0000000000017941 */ /* 0x000fea0003800200 */
.L_x_8:
[----:B------:R-:W-:Y:S04]  /*09f0*/  BSSY.RECONVERGENT B1, `(.L_x_11) ;  /* 0x000003e000017945 */ /* 0x000fe80003800200 */
[----:B------:R-:W-:Y:S05]  /*0a00*/  @!P0 BRA `(.L_x_12) ;  /* 0x0000000000f08947 */ /* 0x000fea0003800000 */
.L_x_13:
[----:B0-2---:R-:W-:-:S06]  /*0a10*/  IMAD.WIDE.U32 R16, R10, 0x4, R8 ;  /* 0x000000040a107825 */ /* 0x005fcc00078e0008 */
[----:B------:R-:W1:Y:S01]  /*0a20*/  LDG.E R17, desc[UR4][R16.64] ;  /* 0x0000000410117981 */ /* 0x000e62000c1e1900 */
[----:B------:R-:W-:Y:S02]  /*0a30*/  HFMA2 R14, -RZ, RZ, 3.7421875, 0 ;  /* 0x437c0000ff0e7431 */ /* 0x000fe400000001ff */
[----:B------:R-:W-:Y:S02]  /*0a40*/  IMAD.MOV.U32 R12, RZ, RZ, 0x3bbb989d ;  /* 0x3bbb989dff0c7424 */ /* 0x000fe400078e00ff */
[----:B-1----:R-:W-:Y:S01]  /*0a50*/  FADD R15, -R0, R17 ;  /* 0x00000011000f7221 */ /* 0x002fe20000000100 */
[----:B------:R-:W-:-:S04]  /*0a60*/  IMAD.WIDE.U32 R16, R10, 0x4, R4 ;  /* 0x000000040a107825 */ /* 0x000fc800078e0004 */
[----:B------:R-:W-:-:S04]  /*0a70*/  FFMA.SAT R19, R15, R12, 0.5 ;  /* 0x3f0000000f137423 */ /* 0x000fc8000000200c */
[----:B------:R-:W-:-:S04]  /*0a80*/  FFMA.RM R19, R19, R14, 12582913 ;  /* 0x4b40000113137423 */ /* 0x000fc8000000400e */
[C---:B------:R-:W-:Y:S01]  /*0a90*/  FADD R18, R19.reuse, -12583039 ;  /* 0xcb40007f13127421 */ /* 0x040fe20000000000 */
[----:B------:R-:W-:-:S03]  /*0aa0*/  IMAD.SHL.U32 R19, R19, 0x800000, RZ ;  /* 0x0080000013137824 */ /* 0x000fc600078e00ff */
[----:B------:R-:W-:-:S04]  /*0ab0*/  FFMA R18, R15, 1.4426950216293334961, -R18 ;  /* 0x3fb8aa3b0f127823 */ /* 0x000fc80000000812 */
[----:B------:R-:W-:Y:S01]  /*0ac0*/  FFMA R18, R15, 1.925963033500011079e-08, R18 ;  /* 0x32a570600f127823 */ /* 0x000fe20000000012 */
[----:B------:R-:W-:-:S05]  /*0ad0*/  IADD3 R15, PT, PT, R11, R10, RZ ;  /* 0x0000000a0b0f7210 */ /* 0x000fca0007ffe0ff */
[----:B------:R-:W0:Y:S01]  /*0ae0*/  MUFU.EX2 R18, R18 ;  /* 0x0000001200127308 */ /* 0x000e220000000800 */
[----:B------:R-:W-:-:S04]  /*0af0*/  IMAD.WIDE.U32 R20, R15, 0x4, R8 ;  /* 0x000000040f147825 */ /* 0x000fc800078e0008 */
[----:B0-----:R-:W-:-:S05]  /*0b00*/  FMUL R23, R19, R18 ;  /* 0x0000001213177220 */ /* 0x001fca0000400000 */
[----:B------:R0:W-:Y:S04]  /*0b10*/  STG.E desc[UR4][R16.64], R23 ;  /* 0x0000001710007986 */ /* 0x0001e8000c101904 */
[----:B------:R-:W2:Y:S01]  /*0b20*/  LDG.E R21, desc[UR4][R20.64] ;  /* 0x0000000414157981 */ /* 0x000ea2000c1e1900 */
[----:B0-----:R-:W-:-:S04]  /*0b30*/  IMAD.WIDE.U32 R16, R15, 0x4, R4 ;  /* 0x000000040f107825 */ /* 0x001fc800078e0004 */
[----:B--2---:R-:W-:-:S04]  /*0b40*/  FADD R19, -R0, R21 ;  /* 0x0000001500137221 */ /* 0x004fc80000000100 */
        /* <DEDUP_REMOVED lines=25> */
[----:B------:R-:W3:Y:S02]  /*0ce0*/  LDG.E R19, desc[UR4][R18.64] ;  /* 0x0000000412137981 */ /* 0x000ee4000c1e1900 */
[----:B---3--:R-:W-:-:S04]  /*0cf0*/  FADD R21, -R0, R19 ;  /* 0x0000001300157221 */ /* 0x008fc80000000100 */
[----:B------:R-:W-:-:S04]  /*0d00*/  FFMA.SAT R25, R21, R12, 0.5 ;  /* 0x3f00000015197423 */ /* 0x000fc8000000200c */
[----:B------:R-:W-:-:S04]  /*0d10*/  FFMA.RM R25, R25, R14, 12582913 ;  /* 0x4b40000119197423 */ /* 0x000fc8000000400e */
[C---:B------:R-:W-:Y:S01]  /*0d20*/  FADD R10, R25.reuse, -12583039 ;  /* 0xcb40007f190a7421 */ /* 0x040fe20000000000 */
[----:B------:R-:W-:-:S03]  /*0d30*/  IMAD.SHL.U32 R25, R25, 0x800000, RZ ;  /* 0x0080000019197824 */ /* 0x000fc600078e00ff */
[----:B------:R-:W-:-:S04]  /*0d40*/  FFMA R10, R21, 1.4426950216293334961, -R10 ;  /* 0x3fb8aa3b150a7823 */ /* 0x000fc8000000080a */
[----:B------:R-:W-:Y:S01]  /*0d50*/  FFMA R12, R21, 1.925963033500011079e-08, R10 ;  /* 0x32a57060150c7823 */ /* 0x000fe2000000000a */
[C---:B------:R-:W-:Y:S01]  /*0d60*/  IMAD.WIDE.U32 R20, R15.reuse, 0x4, R4 ;  /* 0x000000040f147825 */ /* 0x040fe200078e0004 */
[----:B------:R-:W-:-:S04]  /*0d70*/  IADD3 R10, PT, PT, R15, R11, RZ ;  /* 0x0000000b0f0a7210 */ /* 0x000fc80007ffe0ff */
[----:B------:R-:W0:Y:S01]  /*0d80*/  MUFU.EX2 R12, R12 ;  /* 0x0000000c000c7308 */ /* 0x000e220000000800 */
[----:B------:R-:W-:Y:S01]  /*0d90*/  ISETP.GE.AND P0, PT, R10, R13, PT ;  /* 0x0000000d0a00720c */ /* 0x000fe20003f06270 */
[----:B0-----:R-:W-:-:S05]  /*0da0*/  FMUL R25, R25, R12 ;  /* 0x0000000c19197220 */ /* 0x001fca0000400000 */
[----:B------:R2:W-:Y:S07]  /*0db0*/  STG.E desc[UR4][R20.64], R25 ;  /* 0x0000001914007986 */ /* 0x0005ee000c101904 */
[----:B------:R-:W-:Y:S05]  /*0dc0*/  @!P0 BRA `(.L_x_13) ;  /* 0xfffffffc00108947 */ /* 0x000fea000383ffff */
.L_x_12:
[----:B------:R-:W-:Y:S05]  /*0dd0*/  BSYNC.RECONVERGENT B1 ;  /* 0x0000000000017941 */ /* 0x000fea0003800200 */
.L_x_11:
[----:B------:R-:W-:Y:S01]  /*0de0*/  BSSY.RECONVERGENT B1, `(.L_x_14) ;  /* 0x0000013000017945 */ /* 0x000fe20003800200 */
[----:B------:R-:W-:Y:S01]  /*0df0*/  IMAD.MOV.U32 R10, RZ, RZ, RZ ;  /* 0x000000ffff0a7224 */ /* 0x000fe200078e00ff */
[----:B-1----:R-:W-:Y:S02]  /*0e00*/  MOV R0, R2 ;  /* 0x0000000200007202 */ /* 0x002fe40000000f00 */
[----:B------:R-:W-:Y:S05]  /*0e10*/  @!P1 BRA `(.L_x_15) ;  /* 0x00000000003c9947 */ /* 0x000fea0003800000 */
[----:B------:R-:W-:-:S04]  /*0e20*/  IMAD.WIDE.U32 R8, R2, 0x4, R6 ;  /* 0x0000000402087825 */ /* 0x000fc800078e0006 */
[----:B------:R-:W-:Y:S02]  /*0e30*/  HFMA2 R10, -RZ, RZ, 0, 0 ;  /* 0x00000000ff0a7431 */ /* 0x000fe400000001ff */
[----:B------:R-:W-:Y:S01]  /*0e40*/  IMAD.MOV R3, RZ, RZ, -R3 ;  /* 0x000000ffff037224 */ /* 0x000fe200078e0a03 */
[----:B------:R-:W-:Y:S01]  /*0e50*/  IADD3 R8, P0, PT, R8, UR8, RZ ;  /* 0x0000000808087c10 */ /* 0x000fe2000ff1e0ff */
[----:B------:R-:W-:-:S03]  /*0e60*/  IMAD.MOV.U32 R0, RZ, RZ, R2 ;  /* 0x000000ffff007224 */ /* 0x000fc600078e0002 */
[----:B------:R-:W-:-:S09]  /*0e70*/  IADD3.X R9, PT, PT, R9, UR9, RZ, P0, !PT ;  /* 0x0000000909097c10 */ /* 0x000fd200087fe4ff */
.L_x_16:
[----:B------:R-:W-:Y:S01]  /*0e80*/  MOV R14, R8 ;  /* 0x00000008000e7202 */ /* 0x000fe20000000f00 */
[----:B------:R-:W-:-:S05]  /*0e90*/  IMAD.MOV.U32 R15, RZ, RZ, R9 ;  /* 0x000000ffff0f7224 */ /* 0x000fca00078e0009 */
[----:B0-2---:R-:W2:Y:S01]  /*0ea0*/  LDG.E R17, desc[UR4][R14.64] ;  /* 0x000000040e117981 */ /* 0x005ea2000c1e1900 */
[----:B------:R-:W-:Y:S01]  /*0eb0*/  IADD3 R3, PT, PT, R3, 0x1, RZ ;  /* 0x0000000103037810 */ /* 0x000fe20007ffe0ff */
[----:B------:R-:W-:-:S03]  /*0ec0*/  IMAD.WIDE.U32 R8, R11, 0x4, R14 ;  /* 0x000000040b087825 */ /* 0x000fc600078e000e */
[----:B------:R-:W-:Y:S01]  /*0ed0*/  ISETP.NE.AND P0, PT, R3, RZ, PT ;  /* 0x000000ff0300720c */ /* 0x000fe20003f05270 */
[----:B------:R-:W-:Y:S02]  /*0ee0*/  IMAD.IADD R0, R11, 0x1, R0 ;  /* 0x000000010b007824 */ /* 0x000fe400078e0200 */
[----:B--2---:R-:W-:-:S10]  /*0ef0*/  FADD R10, R17, R10 ;  /* 0x0000000a110a7221 */ /* 0x004fd40000000000 */
[----:B------:R-:W-:Y:S05]  /*0f00*/  @P0 BRA `(.L_x_16) ;  /* 0xfffffffc00dc0947 */ /* 0x000fea000383ffff */
.L_x_15:
[----:B------:R-:W-:Y:S05]  /*0f10*/  BSYNC.RECONVERGENT B1 ;  /* 0x0000000000017941 */ /* 0x000fea0003800200 */
.L_x_14:
[----:B------:R-:W-:Y:S05]  /*0f20*/  @!P2 BRA `(.L_x_7) ;  /* 0x000000000048a947 */ /* 0x000fea0003800000 */
.L_x_17:
[----:B------:R-:W-:Y:S01]  /*0f30*/  IADD3 R14, PT, PT, R11, R0, RZ ;  /* 0x000000000b0e7210 */ /* 0x000fe20007ffe0ff */
[----:B------:R-:W-:-:S04]  /*0f40*/  IMAD.WIDE.U32 R8, R0, 0x4, R4 ;  /* 0x0000000400087825 */ /* 0x000fc800078e0004 */
[C---:B0-2---:R-:W-:Y:S02]  /*0f50*/  IMAD.IADD R16, R14.reuse, 0x1, R11 ;  /* 0x000000010e107824 */ /* 0x045fe400078e020b */
[--C-:B------:R-:W-:Y:S01]  /*0f60*/  IMAD.WIDE.U32 R14, R14, 0x4, R4.reuse ;  /* 0x000000040e0e7825 */ /* 0x100fe200078e0004 */
[----:B------:R-:W2:Y:S02]  /*0f70*/  LDG.E R9, desc[UR4][R8.64] ;  /* 0x0000000408097981 */ /* 0x000ea4000c1e1900 */
[C---:B------:R-:W-:Y:S01]  /*0f80*/  IADD3 R0, PT, PT, R16.reuse, R11, RZ ;  /* 0x0000000b10007210 */ /* 0x040fe20007ffe0ff */
[--C-:B------:R-:W-:Y:S02]  /*0f90*/  IMAD.WIDE.U32 R16, R16, 0x4, R4.reuse ;  /* 0x0000000410107825 */ /* 0x100fe400078e0004 */
[----:B------:R-:W3:Y:S02]  /*0fa0*/  LDG.E R15, desc[UR4][R14.64] ;  /* 0x000000040e0f7981 */ /* 0x000ee4000c1e1900 */
[----:B------:R-:W-:-:S02]  /*0fb0*/  IMAD.WIDE.U32 R18, R0, 0x4, R4 ;  /* 0x0000000400127825 */ /* 0x000fc400078e0004 */
[----:B------:R-:W4:Y:S04]  /*0fc0*/  LDG.E R17, desc[UR4][R16.64] ;  /* 0x0000000410117981 */ /* 0x000f28000c1e1900 */
[----:B------:R-:W5:Y:S01]  /*0fd0*/  LDG.E R19, desc[UR4][R18.64] ;  /* 0x0000000412137981 */ /* 0x000f62000c1e1900 */
[----:B------:R-:W-:-:S05]  /*0fe0*/  IMAD.IADD R0, R0, 0x1, R11 ;  /* 0x0000000100007824 */ /* 0x000fca00078e020b */
[----:B------:R-:W-:Y:S01]  /*0ff0*/  ISETP.GE.AND P0, PT, R0, R13, PT ;  /* 0x0000000d0000720c */ /* 0x000fe20003f06270 */
[----:B--2---:R-:W-:-:S04]  /*1000*/  FADD R10, R9, R10 ;  /* 0x0000000a090a7221 */ /* 0x004fc80000000000 */
[----:B---3--:R-:W-:-:S04]  /*1010*/  FADD R10, R10, R15 ;  /* 0x0000000f0a0a7221 */ /* 0x008fc80000000000 */
[----:B----4-:R-:W-:-:S04]  /*1020*/  FADD R10, R10, R17 ;  /* 0x000000110a0a7221 */ /* 0x010fc80000000000 */
[----:B-----5:R-:W-:Y:S01]  /*1030*/  FADD R10, R10, R19 ;  /* 0x000000130a0a7221 */ /* 0x020fe20000000000 */
[----:B------:R-:W-:Y:S06]  /*1040*/  @!P0 BRA `(.L_x_17) ;  /* 0xfffffffc00b88947 */ /* 0x000fec000383ffff */
.L_x_7:
[----:B------:R-:W-:Y:S05]  /*1050*/  BSYNC.RECONVERGENT B0 ;  /* 0x0000000000007941 */ /* 0x000fea0003800200 */
.L_x_6:
[----:B------:R-:W1:Y:S01]  /*1060*/  SHFL.DOWN PT, R3, R10, 0x10, 0x1f ;  /* 0x0a001f000a037f89 */ /* 0x000e6200000e0000 */
[----:B------:R-:W-:Y:S01]  /*1070*/  ISETP.GE.AND P0, PT, R2, R13, PT ;  /* 0x0000000d0200720c */ /* 0x000fe20003f06270 */
[----:B-1----:R-:W-:-:S05]  /*1080*/  FADD R0, R3, R10 ;  /* 0x0000000a03007221 */ /* 0x002fca0000000000 */
[----:B------:R-:W1:Y:S02]  /*1090*/  SHFL.DOWN PT, R3, R0, 0x8, 0x1f ;  /* 0x09001f0000037f89 */ /* 0x000e6400000e0000 */
[----:B-1----:R-:W-:-:S05]  /*10a0*/  FADD R8, R0, R3 ;  /* 0x0000000300087221 */ /* 0x002fca0000000000 */
[----:B------:R-:W1:Y:S02]  /*10b0*/  SHFL.DOWN PT, R3, R8, 0x4, 0x1f ;  /* 0x08801f0008037f89 */ /* 0x000e6400000e0000 */
[----:B-1----:R-:W-:-:S05]  /*10c0*/  FADD R9, R8, R3 ;  /* 0x0000000308097221 */ /* 0x002fca0000000000 */
[----:B------:R-:W1:Y:S02]  /*10d0*/  SHFL.DOWN PT, R12, R9, 0x2, 0x1f ;  /* 0x08401f00090c7f89 */ /* 0x000e6400000e0000 */
[----:B-1----:R-:W-:-:S05]  /*10e0*/  FADD R12, R9, R12 ;  /* 0x0000000c090c7221 */ /* 0x002fca0000000000 */
[----:B------:R-:W1:Y:S02]  /*10f0*/  SHFL.DOWN PT, R3, R12, 0x1, 0x1f ;  /* 0x08201f000c037f89 */ /* 0x000e6400000e0000 */
[----:B-1----:R-:W-:-:S06]  /*1100*/  FADD R3, R12, R3 ;  /* 0x000000030c037221 */ /* 0x002fcc0000000000 */
[----:B------:R-:W1:Y:S01]  /*1110*/  SHFL.IDX PT, R3, R3, RZ, 0x1f ;  /* 0x00001fff03037589 */ /* 0x000e6200000e0000 */
[----:B------:R-:W-:Y:S05]  /*1120*/  @P0 EXIT ;  /* 0x000000000000094d */ /* 0x000fea0003800000 */
[----:B---3--:R-:W3:Y:S01]  /*1130*/  I2F.U32.RP R12, R11 ;  /* 0x0000000b000c7306 */ /* 0x008ee20000209000 */
[----:B------:R-:W-:Y:S01]  /*1140*/  IADD3 R0, PT, PT, R2, R11, RZ ;  /* 0x0000000b02007210 */ /* 0x000fe20007ffe0ff */
[----:B------:R-:W-:Y:S01]  /*1150*/  BSSY.RECONVERGENT B0, `(.L_x_18) ;  /* 0x0000035000007945 */ /* 0x000fe20003800200 */
[----:B------:R-:W-:Y:S02]  /*1160*/  ISETP.NE.U32.AND P2, PT, R11, RZ, PT ;  /* 0x000000ff0b00720c */ /* 0x000fe40003f45070 */
[CC--:B------:R-:W-:Y:S02]  /*1170*/  ISETP.GE.U32.AND P0, PT, R0.reuse, R13.reuse, PT ;  /* 0x0000000d0000720c */ /* 0x0c0fe40003f06070 */
[----:B------:R-:W-:Y:S01]  /*1180*/  VIMNMX.U32 R13, PT, PT, R0, R13, !PT ;  /* 0x0000000d000d7248 */ /* 0x000fe20007fe0000 */
[----:B---3--:R-:W3:Y:S02]  /*1190*/  MUFU.RCP R12, R12 ;  /* 0x0000000c000c7308 */ /* 0x008ee40000001000 */
[----:B---3--:R-:W-:-:S06]  /*11a0*/  IADD3 R8, PT, PT, R12, 0xffffffe, RZ ;  /* 0x0ffffffe0c087810 */ /* 0x008fcc0007ffe0ff */
[----:B------:R3:W4:Y:S02]  /*11b0*/  F2I.FTZ.U32.TRUNC.NTZ R9, R8 ;  /* 0x0000000800097305 */ /* 0x000724000021f000 */
[----:B---3--:R-:W-:Y:S02]  /*11c0*/  IMAD.MOV.U32 R8, RZ, RZ, RZ ;  /* 0x000000ffff087224 */ /* 0x008fe400078e00ff */
[----:B----4-:R-:W-:-:S04]  /*11d0*/  IMAD.MOV R10, RZ, RZ, -R9 ;  /* 0x000000ffff0a7224 */ /* 0x010fc800078e0a09 */
[----:B0-----:R-:W-:Y:S01]  /*11e0*/  IMAD R15, R10, R11, RZ ;  /* 0x0000000b0a0f7224 */ /* 0x001fe200078e02ff */
[----:B------:R-:W-:-:S03]  /*11f0*/  SEL R10, RZ, 0x1, P0 ;  /* 0x00000001ff0a7807 */ /* 0x000fc60000000000 */
[----:B------:R-:W-:Y:S01]  /*1200*/  IMAD.HI.U32 R15, R9, R15, R8 ;  /* 0x0000000f090f7227 */ /* 0x000fe200078e0008 */
[----:B------:R-:W-:-:S05]  /*1210*/  IADD3 R0, PT, PT, R13, -R0, -R10 ;  /* 0x800000000d007210 */ /* 0x000fca0007ffe80a */
[----:B------:R-:W-:-:S05]  /*1220*/  IMAD.HI.U32 R15, R15, R0, RZ ;  /* 0x000000000f0f7227 */ /* 0x000fca00078e00ff */
[----:B------:R-:W-:-:S05]  /*1230*/  IADD3 R8, PT, PT, -R15, RZ, RZ ;  /* 0x000000ff0f087210 */ /* 0x000fca0007ffe1ff */
[----:B------:R-:W-:-:S05]  /*1240*/  IMAD R0, R11, R8, R0 ;  /* 0x000000080b007224 */ /* 0x000fca00078e0200 */
[----:B------:R-:W-:-:S13]  /*1250*/  ISETP.GE.U32.AND P0, PT, R0, R11, PT ;  /* 0x0000000b0000720c */ /* 0x000fda0003f06070 */
[----:B------:R-:W-:Y:S01]  /*1260*/  @P0 IMAD.IADD R0, R0, 0x1, -R11 ;  /* 0x0000000100000824 */ /* 0x000fe200078e0a0b */
[----:B------:R-:W-:-:S04]  /*1270*/  @P0 IADD3 R15, PT, PT, R15, 0x1, RZ ;  /* 0x000000010f0f0810 */ /* 0x000fc80007ffe0ff */
[----:B------:R-:W-:-:S13]  /*1280*/  ISETP.GE.U32.AND P1, PT, R0, R11, PT ;  /* 0x0000000b0000720c */ /* 0x000fda0003f26070 */
[----:B------:R-:W-:Y:S01]  /*1290*/  @P1 VIADD R15, R15, 0x1 ;  /* 0x000000010f0f1836 */ /* 0x000fe20000000000 */
[----:B------:R-:W-:-:S04]  /*12a0*/  @!P2 LOP3.LUT R15, RZ, R11, RZ, 0x33, !PT ;  /* 0x0000000bff0fa212 */ /* 0x000fc800078e33ff */
[----:B------:R-:W-:-:S04]  /*12b0*/  IADD3 R8, PT, PT, R10, R15, RZ ;  /* 0x0000000f0a087210 */ /* 0x000fc80007ffe0ff */
[----:B------:R-:W-:-:S04]  /*12c0*/  LOP3.LUT R0, R8, 0x3, RZ, 0xc0, !PT ;  /* 0x0000000308007812 */ /* 0x000fc800078ec0ff */
[----:B------:R-:W-:-:S13]  /*12d0*/  ISETP.NE.AND P0, PT, R0, 0x3, PT ;  /* 0x000000030000780c */ /* 0x000fda0003f05270 */
[----:B------:R-:W-:Y:S05]  /*12e0*/  @!P0 BRA `(.L_x_19) ;  /* 0x00000000006c8947 */ /* 0x000fea0003800000 */
[----:B------:R-:W-:Y:S02]  /*12f0*/  VIADD R0, R8, 0x1 ;  /* 0x0000000108007836 */ /* 0x000fe40000000000 */
[----:B------:R-:W-:-:S03]  /*1300*/  IMAD.WIDE.U32 R6, R2, 0x4, R6 ;  /* 0x0000000402067825 */ /* 0x000fc600078e0006 */
[----:B------:R-:W-:Y:S02]  /*1310*/  LOP3.LUT R0, R0, 0x3, RZ, 0xc0, !PT ;  /* 0x0000000300007812 */ /* 0x000fe400078ec0ff */
[----:B------:R-:W-:Y:S02]  /*1320*/  IADD3 R12, P0, PT, R6, UR8, RZ ;  /* 0x00000008060c7c10 */ /* 0x000fe4000ff1e0ff */
[C---:B------:R-:W-:Y:S01]  /*1330*/  IADD3 R9, PT, PT, -R0.reuse, RZ, RZ ;  /* 0x000000ff00097210 */ /* 0x040fe20007ffe1ff */
[----:B------:R-:W-:Y:S01]  /*1340*/  IMAD R2, R0, R11, R2 ;  /* 0x0000000b00027224 */ /* 0x000fe200078e0202 */
[----:B------:R-:W-:-:S09]  /*1350*/  IADD3.X R13, PT, PT, R7, UR9, RZ, P0, !PT ;  /* 0x00000009070d7c10 */ /* 0x000fd200087fe4ff */
.L_x_22:
[----:B0-----:R-:W-:Y:S01]  /*1360*/  IMAD.MOV.U32 R6, RZ, RZ, R12 ;  /* 0x000000ffff067224 */ /* 0x001fe200078e000c */
[----:B------:R-:W-:-:S05]  /*1370*/  MOV R7, R13 ;  /* 0x0000000d00077202 */ /* 0x000fca0000000f00 */
[----:B------:R-:W3:Y:S01]  /*1380*/  LDG.E R0, desc[UR4][R6.64] ;  /* 0x0000000406007981 */ /* 0x000ee2000c1e1900 */
[----:B-1----:R-:W0:Y:S01]  /*1390*/  MUFU.RCP R10, R3 ;  /* 0x00000003000a7308 */ /* 0x002e220000001000 */
[----:B------:R-:W-:Y:S01]  /*13a0*/  VIADD R9, R9, 0x1 ;  /* 0x0000000109097836 */ /* 0x000fe20000000000 */
[----:B------:R-:W-:Y:S04]  /*13b0*/  BSSY.RECONVERGENT B1, `(.L_x_20) ;  /* 0x000000b000017945 */ /* 0x000fe80003800200 */
[----:B------:R-:W-:Y:S01]  /*13c0*/  ISETP.NE.AND P2, PT, R9, RZ, PT ;  /* 0x000000ff0900720c */ /* 0x000fe20003f45270 */
[----:B0-----:R-:W-:-:S04]  /*13d0*/  FFMA R13, -R3, R10, 1 ;  /* 0x3f800000030d7423 */ /* 0x001fc8000000010a */
[----:B------:R-:W-:Y:S01]  /*13e0*/  FFMA R13, R10, R13, R10 ;  /* 0x0000000d0a0d7223 */ /* 0x000fe2000000000a */
[----:B---3--:R-:W0:Y:S03]  /*13f0*/  FCHK P0, R0, R3 ;  /* 0x0000000300007302 */ /* 0x008e260000000000 */
[----:B------:R-:W-:-:S04]  /*1400*/  FFMA R10, R0, R13, RZ ;  /* 0x0000000d000a7223 */ /* 0x000fc800000000ff */
[----:B------:R-:W-:-:S04]  /*1410*/  FFMA R12, -R3, R10, R0 ;  /* 0x0000000a030c7223 */ /* 0x000fc80000000100 */
[----:B------:R-:W-:Y:S01]  /*1420*/  FFMA R15, R13, R12, R10 ;  /* 0x0000000c0d0f7223 */ /* 0x000fe2000000000a */
[----:B0-----:R-:W-:Y:S06]  /*1430*/  @!P0 BRA `(.L_x_21) ;  /* 0x0000000000088947 */ /* 0x001fec0003800000 */
[----:B------:R-:W-:-:S07]  /*1440*/  MOV R10, 0x1460 ;  /* 0x00001460000a7802 */ /* 0x000fce0000000f00 */
[----:B--2---:R-:W-:Y:S05]  /*1450*/  CALL.REL.NOINC `($__internal_0_$__cuda_sm3x_div_rn_noftz_f32_slowpath) ;  /* 0x0000000400447944 */ /* 0x004fea0003c00000 */
.L_x_21:
[----:B------:R-:W-:Y:S05]  /*1460*/  BSYNC.RECONVERGENT B1 ;  /* 0x0000000000017941 */ /* 0x000fea0003800200 */
.L_x_20:
[----:B------:R0:W-:Y:S01]  /*1470*/  STG.E desc[UR4][R6.64], R15 ;  /* 0x0000000f06007986 */ /* 0x0001e2000c101904 */
[----:B------:R-:W-:Y:S01]  /*1480*/  IMAD.WIDE.U32 R12, R11, 0x4, R6 ;  /* 0x000000040b0c7825 */ /* 0x000fe200078e0006 */
[----:B------:R-:W-:Y:S06]  /*1490*/  @P2 BRA `(.L_x_22) ;  /* 0xfffffffc00b02947 */ /* 0x000fec000383ffff */
.L_x_19:
[----:B------:R-:W-:Y:S05]  /*14a0*/  BSYNC.RECONVERGENT B0 ;  /* 0x0000000000007941 */ /* 0x000fea0003800200 */
.L_x_18:
[----:B------:R-:W-:Y:S01]  /*14b0*/  ISETP.GE.U32.AND P0, PT, R8, 0x3, PT ;  /* 0x000000030800780c */ /* 0x000fe20003f06070 */
[----:B------:R-:W3:-:S12]  /*14c0*/  LDCU UR6, c[0x0][0x394] ;  /* 0x00007280ff0677ac */ /* 0x000ed80008000800 */
[----:B---3--:R-:W-:Y:S05]  /*14d0*/  @!P0 EXIT ;  /* 0x000000000000894d */ /* 0x008fea0003800000 */
.L_x_31:
[----:B0-----:R-:W-:-:S05]  /*14e0*/  IMAD.WIDE.U32 R6, R2, 0x4, R4 ;  /* 0x0000000402067825 */ /* 0x001fca00078e0004 */
[----:B------:R-:W3:Y:S01]  /*14f0*/  LDG.E R10, desc[UR4][R6.64] ;  /* 0x00000004060a7981 */ /* 0x000ee2000c1e1900 */
[----:B-1----:R-:W0:Y:S01]  /*1500*/  MUFU.RCP R0, R3 ;  /* 0x0000000300007308 */ /* 0x002e220000001000 */
[----:B------:R-:W-:Y:S01]  /*1510*/  BSSY.RECONVERGENT B0, `(.L_x_23) ;  /* 0x000000c000007945 */ /* 0x000fe20003800200 */
[----:B0-----:R-:W-:-:S04]  /*1520*/  FFMA R9, -R3, R0, 1 ;  /* 0x3f80000003097423 */ /* 0x001fc80000000100 */
[----:B------:R-:W-:Y:S02]  /*1530*/  FFMA R0, R0, R9, R0 ;  /* 0x0000000900007223 */ /* 0x000fe40000000000 */
[----:B---3--:R-:W0:Y:S02]  /*1540*/  FCHK P0, R10, R3 ;  /* 0x000000030a007302 */ /* 0x008e240000000000 */
[----:B------:R-:W-:-:S04]  /*1550*/  FFMA R8, R0, R10, RZ ;  /* 0x0000000a00087223 */ /* 0x000fc800000000ff */
[----:B------:R-:W-:-:S04]  /*1560*/  FFMA R9, -R3, R8, R10 ;  /* 0x0000000803097223 */ /* 0x000fc8000000010a */
[----:B------:R-:W-:Y:S01]  /*1570*/  FFMA R13, R0, R9, R8 ;  /* 0x00000009000d7223 */ /* 0x000fe20000000008 */
[----:B0-----:R-:W-:Y:S06]  /*1580*/  @!P0 BRA `(.L_x_24) ;  /* 0x0000000000108947 */ /* 0x001fec0003800000 */
[----:B------:R-:W-:Y:S02]  /*1590*/  MOV R0, R10 ;  /* 0x0000000a00007202 */ /* 0x000fe40000000f00 */
[----:B------:R-:W-:-:S07]  /*15a0*/  MOV R10, 0x15c0 ;  /* 0x000015c0000a7802 */ /* 0x000fce0000000f00 */
[----:B--2---:R-:W-:Y:S05]  /*15b0*/  CALL.REL.NOINC `($__internal_0_$__cuda_sm3x_div_rn_noftz_f32_slowpath) ;  /* 0x0000000000ec7944 */ /* 0x004fea0003c00000 */
[----:B------:R-:W-:-:S07]  /*15c0*/  IMAD.MOV.U32 R13, RZ, RZ, R15 ;  /* 0x000000ffff0d7224 */ /* 0x000fce00078e000f */
.L_x_24:
[----:B------:R-:W-:Y:S05]  /*15d0*/  BSYNC.RECONVERGENT B0 ;  /* 0x0000000000007941 */ /* 0x000fea0003800200 */
.L_x_23:
[----:B------:R-:W-:Y:S01]  /*15e0*/  IADD3 R2, PT, PT, R11, R2, RZ ;  /* 0x000000020b027210 */ /* 0x000fe20007ffe0ff */
[----:B------:R0:W-:Y:S04]  /*15f0*/  STG.E desc[UR4][R6.64], R13 ;  /* 0x0000000d06007986 */ /* 0x0001e8000c101904 */
[----:B------:R-:W-:-:S05]  /*1600*/  IMAD.WIDE.U32 R8, R2, 0x4, R4 ;  /* 0x0000000402087825 */ /* 0x000fca00078e0004 */
[----:B------:R-:W3:Y:S01]  /*1610*/  LDG.E R12, desc[UR4][R8.64] ;  /* 0x00000004080c7981 */ /* 0x000ee2000c1e1900 */
[----:B------:R-:W1:Y:S01]  /*1620*/  MUFU.RCP R0, R3 ;  /* 0x0000000300007308 */ /* 0x000e620000001000 */
[----:B------:R-:W-:Y:S01]  /*1630*/  BSSY.RECONVERGENT B0, `(.L_x_25) ;  /* 0x000000b000007945 */ /* 0x000fe20003800200 */
[----:B-1----:R-:W-:-:S04]  /*1640*/  FFMA R15, -R3, R0, 1 ;  /* 0x3f800000030f7423 */ /* 0x002fc80000000100 */
[----:B------:R-:W-:Y:S02]  /*1650*/  FFMA R0, R0, R15, R0 ;  /* 0x0000000f00007223 */ /* 0x000fe40000000000 */
[----:B---3--:R-:W1:Y:S02]  /*1660*/  FCHK P0, R12, R3 ;  /* 0x000000030c007302 */ /* 0x008e640000000000 */
[----:B------:R-:W-:-:S04]  /*1670*/  FFMA R10, R0, R12, RZ ;  /* 0x0000000c000a7223 */ /* 0x000fc800000000ff */
[----:B------:R-:W-:-:S04]  /*1680*/  FFMA R15, -R3, R10, R12 ;  /* 0x0000000a030f7223 */ /* 0x000fc8000000010c */
[----:B------:R-:W-:Y:S01]  /*1690*/  FFMA R15, R0, R15, R10 ;  /* 0x0000000f000f7223 */ /* 0x000fe2000000000a */
[----:B01----:R-:W-:Y:S06]  /*16a0*/  @!P0 BRA `(.L_x_26) ;  /* 0x00000000000c8947 */ /* 0x003fec0003800000 */
[----:B------:R-:W-:Y:S01]  /*16b0*/  IMAD.MOV.U32 R0, RZ, RZ, R12 ;  /* 0x000000ffff007224 */ /* 0x000fe200078e000c */
[----:B------:R-:W-:-:S07]  /*16c0*/  MOV R10, 0x16e0 ;  /* 0x000016e0000a7802 */ /* 0x000fce0000000f00 */
[----:B--2---:R-:W-:Y:S05]  /*16d0*/  CALL.REL.NOINC `($__internal_0_$__cuda_sm3x_div_rn_noftz_f32_slowpath) ;  /* 0x0000000000a47944 */ /* 0x004fea0003c00000 */
.L_x_26:
[----:B------:R-:W-:Y:S05]  /*16e0*/  BSYNC.RECONVERGENT B0 ;  /* 0x0000000000007941 */ /* 0x000fea0003800200 */
.L_x_25:
        /* <DEDUP_REMOVED lines=16> */
[----:B------:R-:W-:-:S07]  /*17f0*/  MOV R13, R15 ;  /* 0x0000000f000d7202 */ /* 0x000fce0000000f00 */
.L_x_28:
[----:B------:R-:W-:Y:S05]  /*1800*/  BSYNC.RECONVERGENT B0 ;  /* 0x0000000000007941 */ /* 0x000fea0003800200 */
.L_x_27:
[----:B------:R-:W-:Y:S01]  /*1810*/  IMAD.IADD R2, R2, 0x1, R11 ;  /* 0x0000000102027824 */ /* 0x000fe200078e020b */
[----:B------:R0:W-:Y:S03]  /*1820*/  STG.E desc[UR4][R6.64], R13 ;  /* 0x0000000d06007986 */ /* 0x0001e6000c101904 */
        /* <DEDUP_REMOVED lines=11> */
[----:B------:R-:W-:Y:S02]  /*18e0*/  MOV R0, R12 ;  /* 0x0000000c00007202 */ /* 0x000fe40000000f00 */
[----:B------:R-:W-:-:S07]  /*18f0*/  MOV R10, 0x1910 ;  /* 0x00001910000a7802 */ /* 0x000fce0000000f00 */
[----:B--2---:R-:W-:Y:S05]  /*1900*/  CALL.REL.NOINC `($__internal_0_$__cuda_sm3x_div_rn_noftz_f32_slowpath) ;  /* 0x0000000000187944 */ /* 0x004fea0003c00000 */
.L_x_30:
[----:B------:R-:W-:Y:S05]  /*1910*/  BSYNC.RECONVERGENT B0 ;  /* 0x0000000000007941 */ /* 0x000fea0003800200 */
.L_x_29:
[----:B------:R3:W-:Y:S01]  /*1920*/  STG.E desc[UR4][R8.64], R15 ;  /* 0x0000000f08007986 */ /* 0x0007e2000c101904 */
[----:B------:R-:W-:-:S05]  /*1930*/  IMAD.IADD R2, R2, 0x1, R11 ;  /* 0x0000000102027824 */ /* 0x000fca00078e020b */
[----:B------:R-:W-:-:S13]  /*1940*/  ISETP.GE.AND P0, PT, R2, UR6, PT ;  /* 0x0000000602007c0c */ /* 0x000fda000bf06270 */
[----:B---3--:R-:W-:Y:S05]  /*1950*/  @!P0 BRA `(.L_x_31) ;  /* 0xfffffff800e08947 */ /* 0x008fea000383ffff */
[----:B------:R-:W-:Y:S05]  /*1960*/  EXIT ;  /* 0x000000000000794d */ /* 0x000fea0003800000 */
        .weak           $__internal_0_$__cuda_sm3x_div_rn_noftz_f32_slowpath
        .type           $__internal_0_$__cuda_sm3x_div_rn_noftz_f32_slowpath,@function
        .size           $__internal_0_$__cuda_sm3x_div_rn_noftz_f32_slowpath,(.L_x_178 - $__internal_0_$__cuda_sm3x_div_rn_noftz_f32_slowpath)
$__internal_0_$__cuda_sm3x_div_rn_noftz_f32_slowpath:
[----:B------:R-:W-:Y:S01]  /*1970*/  SHF.R.U32.HI R12, RZ, 0x17, R3 ;  /* 0x00000017ff0c7819 */ /* 0x000fe20000011603 */
[----:B------:R-:W-:Y:S01]  /*1980*/  BSSY.RECONVERGENT B2, `(.L_x_32) ;  /* 0x0000063000027945 */ /* 0x000fe20003800200 */
[----:B------:R-:W-:Y:S02]  /*1990*/  SHF.R.U32.HI R17, RZ, 0x17, R0 ;  /* 0x00000017ff117819 */ /* 0x000fe40000011600 */
[----:B------:R-:W-:Y:S02]  /*19a0*/  LOP3.LUT R12, R12, 0xff, RZ, 0xc0, !PT ;  /* 0x000000ff0c0c7812 */ /* 0x000fe400078ec0ff */
[----:B------:R-:W-:Y:S02]  /*19b0*/  LOP3.LUT R17, R17, 0xff, RZ, 0xc0, !PT ;  /* 0x000000ff11117812 */ /* 0x000fe400078ec0ff */
[----:B------:R-:W-:Y:S02]  /*19c0*/  IADD3 R15, PT, PT, R12, -0x1, RZ ;  /* 0xffffffff0c0f7810 */ /* 0x000fe40007ffe0ff */
[----:B------:R-:W-:Y:S01]  /*19d0*/  MOV R19, R3 ;  /* 0x0000000300137202 */ /* 0x000fe20000000f00 */
[----:B------:R-:W-:Y:S01]  /*19e0*/  VIADD R14, R17, 0xffffffff ;  /* 0xffffffff110e7836 */ /* 0x000fe20000000000 */
[----:B------:R-:W-:-:S04]  /*19f0*/  ISETP.GT.U32.AND P0, PT, R15, 0xfd, PT ;  /* 0x000000fd0f00780c */ /* 0x000fc80003f04070 */
[----:B------:R-:W-:-:S13]  /*1a00*/  ISETP.GT.U32.OR P0, PT, R14, 0xfd, P0 ;  /* 0x000000fd0e00780c */ /* 0x000fda0000704470 */
[----:B------:R-:W-:Y:S01]  /*1a10*/  @!P0 IMAD.MOV.U32 R13, RZ, RZ, RZ ;  /* 0x000000ffff0d8224 */ /* 0x000fe200078e00ff */
[----:B------:R-:W-:Y:S06]  /*1a20*/  @!P0 BRA `(.L_x_33) ;  /* 0x00000000005c8947 */ /* 0x000fec0003800000 */
[----:B------:R-:W-:Y:S02]  /*1a30*/  FSETP.GTU.FTZ.AND P0, PT, |R0|, +INF , PT ;  /* 0x7f8000000000780b */ /* 0x000fe40003f1c200 */
[----:B------:R-:W-:-:S04]  /*1a40*/  FSETP.GTU.FTZ.AND P1, PT, |R3|, +INF , PT ;  /* 0x7f8000000300780b */ /* 0x000fc80003f3c200 */
[----:B------:R-:W-:-:S13]  /*1a50*/  PLOP3.LUT P0, PT, P0, P1, PT, 0xf8, 0x8f ;  /* 0x00000000008f781c */ /* 0x000fda0000703f70 */
[----:B------:R-:W-:Y:S05]  /*1a60*/  @P0 BRA `(.L_x_34) ;  /* 0x00000004004c0947 */ /* 0x000fea0003800000 */
[----:B------:R-:W-:-:S13]  /*1a70*/  LOP3.LUT P0, RZ, R19, 0x7fffffff, R0, 0xc8, !PT ;  /* 0x7fffffff13ff7812 */ /* 0x000fda000780c800 */
[----:B------:R-:W-:Y:S05]  /*1a80*/  @!P0 BRA `(.L_x_35) ;  /* 0x00000004003c8947 */ /* 0x000fea0003800000 */
[C---:B------:R-:W-:Y:S02]  /*1a90*/  FSETP.NEU.FTZ.AND P3, PT, |R0|.reuse, +INF , PT ;  /* 0x7f8000000000780b */ /* 0x040fe40003f7d200 */
[----:B------:R-:W-:Y:S02]  /*1aa0*/  FSETP.NEU.FTZ.AND P1, PT, |R3|, +INF , PT ;  /* 0x7f8000000300780b */ /* 0x000fe40003f3d200 */
[----:B------:R-:W-:-:S11]  /*1ab0*/  FSETP.NEU.FTZ.AND P0, PT, |R0|, +INF , PT ;  /* 0x7f8000000000780b */ /* 0x000fd60003f1d200 */
[----:B------:R-:W-:Y:S05]  /*1ac0*/  @!P1 BRA !P3, `(.L_x_35) ;  /* 0x00000004002c9947 */ /* 0x000fea0005800000 */
[----:B------:R-:W-:-:S04]  /*1ad0*/  LOP3.LUT P3, RZ, R0, 0x7fffffff, RZ, 0xc0, !PT ;  /* 0x7fffffff00ff7812 */ /* 0x000fc8000786c0ff */
[----:B------:R-:W-:-:S13]  /*1ae0*/  PLOP3.LUT P1, PT, P1, P3, PT, 0x2f, 0xf2 ;  /* 0x0000000000f2781c */ /* 0x000fda0000f26577 */
[----:B------:R-:W-:Y:S05]  /*1af0*/  @P1 BRA `(.L_x_36) ;  /* 0x0000000400181947 */ /* 0x000fea0003800000 */
[----:B------:R-:W-:-:S04]  /*1b00*/  LOP3.LUT P1, RZ, R19, 0x7fffffff, RZ, 0xc0, !PT ;  /* 0x7fffffff13ff7812 */ /* 0x000fc8000782c0ff */
[----:B------:R-:W-:-:S13]  /*1b10*/  PLOP3.LUT P0, PT, P0, P1, PT, 0x2f, 0xf2 ;  /* 0x0000000000f2781c */ /* 0x000fda0000702577 */
[----:B------:R-:W-:Y:S05]  /*1b20*/  @P0 BRA `(.L_x_37) ;  /* 0x0000000400000947 */ /* 0x000fea0003800000 */
[----:B------:R-:W-:Y:S02]  /*1b30*/  ISETP.GE.AND P0, PT, R14, RZ, PT ;  /* 0x000000ff0e00720c */ /* 0x000fe40003f06270 */
[----:B------:R-:W-:-:S11]  /*1b40*/  ISETP.GE.AND P1, PT, R15, RZ, PT ;  /* 0x000000ff0f00720c */ /* 0x000fd60003f26270 */
[----:B------:R-:W-:Y:S01]  /*1b50*/  @P0 MOV R13, RZ ;  /* 0x000000ff000d0202 */ /* 0x000fe20000000f00 */
[----:B------:R-:W-:Y:S02]  /*1b60*/  @!P0 IMAD.MOV.U32 R13, RZ, RZ, -0x40 ;  /* 0xffffffc0ff0d8424 */ /* 0x000fe400078e00ff */
[----:B------:R-:W-:Y:S01]  /*1b70*/  @!P0 FFMA R0, R0, 1.84467440737095516160e+19, RZ ;  /* 0x5f80000000008823 */ /* 0x000fe200000000ff */
[----:B------:R-:W-:Y:S02]  /*1b80*/  @!P1 FFMA R19, R3, 1.84467440737095516160e+19, RZ ;  /* 0x5f80000003139823 */ /* 0x000fe400000000ff */
[----:B------:R-:W-:-:S07]  /*1b90*/  @!P1 IADD3 R13, PT, PT, R13, 0x40, RZ ;  /* 0x000000400d0d9810 */ /* 0x000fce0007ffe0ff */
.L_x_33:
[----:B------:R-:W-:Y:S01]  /*1ba0*/  LEA R14, R12, 0xc0800000, 0x17 ;  /* 0xc08000000c0e7811 */ /* 0x000fe200078eb8ff */
[----:B------:R-:W-:Y:S01]  /*1bb0*/  BSSY.RECONVERGENT B3, `(.L_x_38) ;  /* 0x0000036000037945 */ /* 0x000fe20003800200 */
[----:B------:R-:W-:-:S03]  /*1bc0*/  IADD3 R17, PT, PT, R17, -0x7f, RZ ;  /* 0xffffff8111117810 */ /* 0x000fc60007ffe0ff */
[----:B------:R-:W-:Y:S02]  /*1bd0*/  IMAD.IADD R16, R19, 0x1, -R14 ;  /* 0x0000000113107824 */ /* 0x000fe400078e0a0e */
[C---:B------:R-:W-:Y:S02]  /*1be0*/  IMAD R0, R17.reuse, -0x800000, R0 ;  /* 0xff80000011007824 */ /* 0x040fe400078e0200 */
[----:B------:R0:W1:Y:S01]  /*1bf0*/  MUFU.RCP R14, R16 ;  /* 0x00000010000e7308 */ /* 0x0000620000001000 */
[----:B------:R-:W-:Y:S01]  /*1c00*/  FADD.FTZ R19, -R16, -RZ ;  /* 0x800000ff10137221 */ /* 0x000fe20000010100 */
[----:B0-----:R-:W-:-:S04]  /*1c10*/  IADD3 R16, PT, PT, R17, 0x7f, -R12 ;  /* 0x0000007f11107810 */ /* 0x001fc80007ffe80c */
[----:B------:R-:W-:Y:S01]  /*1c20*/  IADD3 R13, PT, PT, R16, R13, RZ ;  /* 0x0000000d100d7210 */ /* 0x000fe20007ffe0ff */
[----:B-1----:R-:W-:-:S04]  /*1c30*/  FFMA R15, R14, R19, 1 ;  /* 0x3f8000000e0f7423 */ /* 0x002fc80000000013 */
[----:B------:R-:W-:-:S04]  /*1c40*/  FFMA R15, R14, R15, R14 ;  /* 0x0000000f0e0f7223 */ /* 0x000fc8000000000e */
[----:B------:R-:W-:-:S04]  /*1c50*/  FFMA R14, R0, R15, RZ ;  /* 0x0000000f000e7223 */ /* 0x000fc800000000ff */
[----:B------:R-:W-:-:S04]  /*1c60*/  FFMA R18, R19, R14, R0 ;  /* 0x0000000e13127223 */ /* 0x000fc80000000000 */
[----:B------:R-:W-:-:S04]  /*1c70*/  FFMA R14, R15, R18, R14 ;  /* 0x000000120f0e7223 */ /* 0x000fc8000000000e */
[----:B------:R-:W-:-:S04]  /*1c80*/  FFMA R19, R19, R14, R0 ;  /* 0x0000000e13137223 */ /* 0x000fc80000000000 */
[----:B------:R-:W-:-:S05]  /*1c90*/  FFMA R0, R15, R19, R14 ;  /* 0x000000130f007223 */ /* 0x000fca000000000e */
[----:B------:R-:W-:-:S04]  /*1ca0*/  SHF.R.U32.HI R12, RZ, 0x17, R0 ;  /* 0x00000017ff0c7819 */ /* 0x000fc80000011600 */
[----:B------:R-:W-:-:S05]  /*1cb0*/  LOP3.LUT R12, R12, 0xff, RZ, 0xc0, !PT ;  /* 0x000000ff0c0c7812 */ /* 0x000fca00078ec0ff */
[----:B------:R-:W-:-:S05]  /*1cc0*/  IMAD.IADD R12, R12, 0x1, R13 ;  /* 0x000000010c0c7824 */ /* 0x000fca00078e020d */
[----:B------:R-:W-:-:S04]  /*1cd0*/  IADD3 R16, PT, PT, R12, -0x1, RZ ;  /* 0xffffffff0c107810 */ /* 0x000fc80007ffe0ff */
[----:B------:R-:W-:-:S13]  /*1ce0*/  ISETP.GE.U32.AND P0, PT, R16, 0xfe, PT ;  /* 0x000000fe1000780c */ /* 0x000fda0003f06070 */
[----:B------:R-:W-:Y:S05]  /*1cf0*/  @!P0 BRA `(.L_x_39) ;  /* 0x0000000000808947 */ /* 0x000fea0003800000 */
[----:B------:R-:W-:-:S13]  /*1d00*/  ISETP.GT.AND P0, PT, R12, 0xfe, PT ;  /* 0x000000fe0c00780c */ /* 0x000fda0003f04270 */
[----:B------:R-:W-:Y:S05]  /*1d10*/  @P0 BRA `(.L_x_40) ;  /* 0x00000000006c0947 */ /* 0x000fea0003800000 */
[----:B------:R-:W-:-:S13]  /*1d20*/  ISETP.GE.AND P0, PT, R12, 0x1, PT ;  /* 0x000000010c00780c */ /* 0x000fda0003f06270 */
[----:B------:R-:W-:Y:S05]  /*1d30*/  @P0 BRA `(.L_x_41) ;  /* 0x0000000000740947 */ /* 0x000fea0003800000 */
[----:B------:R-:W-:Y:S02]  /*1d40*/  ISETP.GE.AND P0, PT, R12, -0x18, PT ;  /* 0xffffffe80c00780c */ /* 0x000fe40003f06270 */
[----:B------:R-:W-:-:S11]  /*1d50*/  LOP3.LUT R0, R0, 0x80000000, RZ, 0xc0, !PT ;  /* 0x8000000000007812 */ /* 0x000fd600078ec0ff */
[----:B------:R-:W-:Y:S05]  /*1d60*/  @!P0 BRA `(.L_x_41) ;  /* 0x0000000000688947 */ /* 0x000fea0003800000 */
[CCC-:B------:R-:W-:Y:S01]  /*1d70*/  FFMA.RZ R16, R15.reuse, R19.reuse, R14.reuse ;  /* 0x000000130f107223 */ /* 0x1c0fe2000000c00e */
[CCC-:B------:R-:W-:Y:S01]  /*1d80*/  FFMA.RP R13, R15.reuse, R19.reuse, R14.reuse ;  /* 0x000000130f0d7223 */ /* 0x1c0fe2000000800e */
[----:B------:R-:W-:Y:S01]  /*1d90*/  FFMA.RM R14, R15, R19, R14 ;  /* 0x000000130f0e7223 */ /* 0x000fe2000000400e */
[----:B------:R-:W-:Y:S02]  /*1da0*/  IADD3 R15, PT, PT, R12, 0x20, RZ ;  /* 0x000000200c0f7810 */ /* 0x000fe40007ffe0ff */
[----:B------:R-:W-:Y:S02]  /*1db0*/  LOP3.LUT R16, R16, 0x7fffff, RZ, 0xc0, !PT ;  /* 0x007fffff10107812 */ /* 0x000fe400078ec0ff */
[----:B------:R-:W-:Y:S02]  /*1dc0*/  ISETP.NE.AND P3, PT, R12, RZ, PT ;  /* 0x000000ff0c00720c */ /* 0x000fe40003f65270 */
[----:B------:R-:W-:Y:S02]  /*1dd0*/  LOP3.LUT R16, R16, 0x800000, RZ, 0xfc, !PT ;  /* 0x0080000010107812 */ /* 0x000fe400078efcff */
[----:B------:R-:W-:Y:S01]  /*1de0*/  ISETP.NE.AND P1, PT, R12, RZ, PT ;  /* 0x000000ff0c00720c */ /* 0x000fe20003f25270 */
[----:B------:R-:W-:Y:S01]  /*1df0*/  IMAD.MOV R12, RZ, RZ, -R12 ;  /* 0x000000ffff0c7224 */ /* 0x000fe200078e0a0c */
[----:B------:R-:W-:-:S02]  /*1e00*/  SHF.L.U32 R15, R16, R15, RZ ;  /* 0x0000000f100f7219 */ /* 0x000fc400000006ff */
[----:B------:R-:W-:Y:S02]  /*1e10*/  FSETP.NEU.FTZ.AND P0, PT, R13, R14, PT ;  /* 0x0000000e0d00720b */ /* 0x000fe40003f1d000 */
[----:B------:R-:W-:Y:S02]  /*1e20*/  SEL R13, R12, RZ, P3 ;  /* 0x000000ff0c0d7207 */ /* 0x000fe40001800000 */
[----:B------:R-:W-:Y:S02]  /*1e30*/  ISETP.NE.AND P1, PT, R15, RZ, P1 ;  /* 0x000000ff0f00720c */ /* 0x000fe40000f25270 */
[----:B------:R-:W-:Y:S02]  /*1e40*/  SHF.R.U32.HI R13, RZ, R13, R16 ;  /* 0x0000000dff0d7219 */ /* 0x000fe40000011610 */
[----:B------:R-:W-:Y:S02]  /*1e50*/  PLOP3.LUT P0, PT, P0, P1, PT, 0xf8, 0x8f ;  /* 0x00000000008f781c */ /* 0x000fe40000703f70 */
[----:B------:R-:W-:-:S02]  /*1e60*/  SHF.R.U32.HI R15, RZ, 0x1, R13 ;  /* 0x00000001ff0f7819 */ /* 0x000fc4000001160d */
[----:B------:R-:W-:-:S04]  /*1e70*/  SEL R12, RZ, 0x1, !P0 ;  /* 0x00000001ff0c7807 */ /* 0x000fc80004000000 */
[----:B------:R-:W-:-:S04]  /*1e80*/  LOP3.LUT R12, R12, 0x1, R15, 0xf8, !PT ;  /* 0x000000010c0c7812 */ /* 0x000fc800078ef80f */
[----:B------:R-:W-:-:S04]  /*1e90*/  LOP3.LUT R12, R12, R13, RZ, 0xc0, !PT ;  /* 0x0000000d0c0c7212 */ /* 0x000fc800078ec0ff */
[----:B------:R-:W-:-:S04]  /*1ea0*/  IADD3 R15, PT, PT, R15, R12, RZ ;  /* 0x0000000c0f0f7210 */ /* 0x000fc80007ffe0ff */
[----:B------:R-:W-:Y:S01]  /*1eb0*/  LOP3.LUT R0, R15, R0, RZ, 0xfc, !PT ;  /* 0x000000000f007212 */ /* 0x000fe200078efcff */
[----:B------:R-:W-:Y:S06]  /*1ec0*/  BRA `(.L_x_41) ;  /* 0x0000000000107947 */ /* 0x000fec0003800000 */
.L_x_40:
[----:B------:R-:W-:-:S04]  /*1ed0*/  LOP3.LUT R0, R0, 0x80000000, RZ, 0xc0, !PT ;  /* 0x8000000000007812 */ /* 0x000fc800078ec0ff */
[----:B------:R-:W-:Y:S01]  /*1ee0*/  LOP3.LUT R0, R0, 0x7f800000, RZ, 0xfc, !PT ;  /* 0x7f80000000007812 */ /* 0x000fe200078efcff */
[----:B------:R-:W-:Y:S06]  /*1ef0*/  BRA `(.L_x_41) ;  /* 0x0000000000047947 */ /* 0x000fec0003800000 */
.L_x_39:
[----:B------:R-:W-:-:S07]  /*1f00*/  LEA R0, R13, R0, 0x17 ;  /* 0x000000000d007211 */ /* 0x000fce00078eb8ff */
.L_x_41:
[----:B------:R-:W-:Y:S05]  /*1f10*/  BSYNC.RECONVERGENT B3 ;  /* 0x0000000000037941 */ /* 0x000fea0003800200 */
.L_x_38:
[----:B------:R-:W-:Y:S05]  /*1f20*/  BRA `(.L_x_42) ;  /* 0x0000000000207947 */ /* 0x000fea0003800000 */
.L_x_37:
[----:B------:R-:W-:-:S04]  /*1f30*/  LOP3.LUT R0, R19, 0x80000000, R0, 0x48, !PT ;  /* 0x8000000013007812 */ /* 0x000fc800078e4800 */
[----:B------:R-:W-:Y:S01]  /*1f40*/  LOP3.LUT R0, R0, 0x7f800000, RZ, 0xfc, !PT ;  /* 0x7f80000000007812 */ /* 0x000fe200078efcff */
[----:B------:R-:W-:Y:S06]  /*1f50*/  BRA `(.L_x_42) ;  /* 0x0000000000147947 */ /* 0x000fec0003800000 */
.L_x_36:
[----:B------:R-:W-:Y:S01]  /*1f60*/  LOP3.LUT R0, R19, 0x80000000, R0, 0x48, !PT ;  /* 0x8000000013007812 */ /* 0x000fe200078e4800 */
[----:B------:R-:W-:Y:S06]  /*1f70*/  BRA `(.L_x_42) ;  /* 0x00000000000c7947 */ /* 0x000fec0003800000 */
.L_x_35:
[----:B------:R-:W0:Y:S01]  /*1f80*/  MUFU.RSQ R0, -QNAN ;  /* 0xffc0000000007908 */ /* 0x000e220000001400 */
[----:B------:R-:W-:Y:S05]  /*1f90*/  BRA `(.L_x_42) ;  /* 0x0000000000047947 */ /* 0x000fea0003800000 */
.L_x_34:
[----:B------:R-:W-:-:S07]  /*1fa0*/  FADD.FTZ R0, R0, R3 ;  /* 0x0000000300007221 */ /* 0x000fce0000010000 */
.L_x_42:
[----:B------:R-:W-:Y:S05]  /*1fb0*/  BSYNC.RECONVERGENT B2 ;  /* 0x0000000000027941 */ /* 0x000fea0003800200 */
.L_x_32:
[----:B------:R-:W-:Y:S01]  /*1fc0*/  HFMA2 R13, -RZ, RZ, 0, 0 ;  /* 0x00000000ff0d7431 */ /* 0x000fe200000001ff */
[----:B------:R-:W-:Y:S01]  /*1fd0*/  MOV R12, R10 ;  /* 0x0000000a000c7202 */ /* 0x000fe20000000f00 */
[----:B0-----:R-:W-:-:S03]  /*1fe0*/  IMAD.MOV.U32 R15, RZ, RZ, R0 ;  /* 0x000000ffff0f7224 */ /* 0x001fc600078e0000 */
[----:B------:R-:W-:Y:S05]  /*1ff0*/  RET.REL.NODEC R12 `(_Z15softmax_kernel3PfS_ii) ;  /* 0xffffffe00c007950 */ /* 0x000fea0003c3ffff */
.L_x_43:
[----:B------:R-:W-:-:S00]  /*2000*/  BRA `(.L_x_43) ;  /* 0xfffffffc00fc7947 */ /* 0x000fc0000383ffff */
[----:B------:R-:W-:-:S00]  /*2010*/  NOP ;  /* 0x0000000000007918 */ /* 0x000fc00000000000 */
        /* <DEDUP_REMOVED lines=14> */
.L_x_178:


//--------------------- .text._Z15softmax_kernel2PfS_ii --------------------------
	.section	.text._Z15softmax_kernel2PfS_ii,"ax",@progbits
	.align	128
        .global         _Z15softmax_kernel2PfS_ii
        .type           _Z15softmax_kernel2PfS_ii,@function
        .size           _Z15softmax_kernel2PfS_ii,(.L_x_179 - _Z15softmax_kernel2PfS_ii)
        .other          _Z15softmax_kernel2PfS_ii,@"STO_CUDA_ENTRY STV_DEFAULT"
_Z15softmax_kernel2PfS_ii:
.text._Z15softmax_kernel2PfS_ii:
[----:B------:R-:W-:Y:S01]  /*0000*/  LDC R1, c[0x0][0x37c] ;  /* 0x0000df00ff017b82 */ /* 0x000fe20000000800 */
[----:B------:R-:W0:Y:S07]  /*0010*/  S2R R7, SR_TID.X ;  /* 0x0000000000077919 */ /* 0x000e2e0000002100 */
[----:B------:R-:W0:Y:S01]  /*0020*/  LDC R6, c[0x0][0x394] ;  /* 0x0000e500ff067b82 */ /* 0x000e220000000800 */
[----:B------:R-:W1:Y:S01]  /*0030*/  LDCU.64 UR6, c[0x0][0x388] ;  /* 0x00007100ff0677ac */ /* 0x000e620008000a00 */
[----:B------:R-:W-:Y:S01]  /*0040*/  BSSY.RECONVERGENT B0, `(.L_x_44) ;  /* 0x000004d000007945 */ /* 0x000fe20003800200 */
[----:B------:R-:W-:Y:S01]  /*0050*/  IMAD.MOV.U32 R10, RZ, RZ, -0x800000 ;  /* 0xff800000ff0a7424 */ /* 0x000fe200078e00ff */
[----:B------:R-:W2:Y:S04]  /*0060*/  LDCU.64 UR8, c[0x0][0x358] ;  /* 0x00006b00ff0877ac */ /* 0x000ea80008000a00 */
[----:B------:R-:W3:Y:S08]  /*0070*/  S2UR UR4, SR_CTAID.X ;  /* 0x00000000000479c3 */ /* 0x000ef00000002500 */
[----:B------:R-:W4:Y:S01]  /*0080*/  LDC R2, c[0x0][0x360] ;  /* 0x0000d800ff027b82 */ /* 0x000f220000000800 */
[----:B0-----:R-:W-:Y:S01]  /*0090*/  ISETP.GE.AND P0, PT, R7, R6, PT ;  /* 0x000000060700720c */ /* 0x001fe20003f06270 */
[----:B---3--:R-:W-:-:S04]  /*00a0*/  IMAD R0, R6, UR4, RZ ;  /* 0x0000000406007c24 */ /* 0x008fc8000f8e02ff */
[----:B------:R-:W-:-:S03]  /*00b0*/  IMAD.WIDE R8, R0, 0x4, RZ ;  /* 0x0000000400087825 */ /* 0x000fc600078e02ff */
[----:B-1----:R-:W-:-:S04]  /*00c0*/  IADD3 R4, P1, PT, R8, UR6, RZ ;  /* 0x0000000608047c10 */ /* 0x002fc8000ff3e0ff */
[----:B------:R-:W-:Y:S01]  /*00d0*/  IADD3.X R5, PT, PT, R9, UR7, RZ, P1, !PT ;  /* 0x0000000709057c10 */ /* 0x000fe20008ffe4ff */
[----:B--2---:R-:W-:Y:S08]  /*00e0*/  @P0 BRA `(.L_x_45) ;  /* 0x0000000400080947 */ /* 0x004ff00003800000 */
[----:B----4-:R-:W0:Y:S01]  /*00f0*/  I2F.U32.RP R14, R2 ;  /* 0x00000002000e7306 */ /* 0x010e220000209000 */
[----:B------:R-:W-:Y:S01]  /*0100*/  IMAD.IADD R3, R7, 0x1, R2 ;  /* 0x0000000107037824 */ /* 0x000fe200078e0202 */
[----:B------:R-:W-:Y:S01]  /*0110*/  ISETP.NE.U32.AND P2, PT, R2, RZ, PT ;  /* 0x000000ff0200720c */ /* 0x000fe20003f45070 */
[----:B------:R-:W-:Y:S03]  /*0120*/  BSSY.RECONVERGENT B1, `(.L_x_46) ;  /* 0x000002d000017945 */ /* 0x000fe60003800200 */
[CC--:B------:R-:W-:Y:S02]  /*0130*/  ISETP.GE.U32.AND P0, PT, R3.reuse, R6.reuse, PT ;  /* 0x000000060300720c */ /* 0x0c0fe40003f06070 */
[----:B------:R-:W-:Y:S02]  /*0140*/  VIMNMX.U32 R12, PT, PT, R3, R6, !PT ;  /* 0x00000006030c7248 */ /* 0x000fe40007fe0000 */
[----:B------:R-:W-:-:S04]  /*0150*/  SEL R13, RZ, 0x1, P0 ;  /* 0x00000001ff0d7807 */ /* 0x000fc80000000000 */
[----:B------:R-:W-:Y:S01]  /*0160*/  IADD3 R3, PT, PT, R12, -R3, -R13 ;  /* 0x800000030c037210 */ /* 0x000fe20007ffe80d */
[----:B0-----:R-:W0:Y:S02]  /*0170*/  MUFU.RCP R14, R14 ;  /* 0x0000000e000e7308 */ /* 0x001e240000001000 */
[----:B0-----:R-:W-:-:S06]  /*0180*/  VIADD R10, R14, 0xffffffe ;  /* 0x0ffffffe0e0a7836 */ /* 0x001fcc0000000000 */
[----:B------:R0:W1:Y:S02]  /*0190*/  F2I.FTZ.U32.TRUNC.NTZ R11, R10 ;  /* 0x0000000a000b7305 */ /* 0x000064000021f000 */
[----:B0-----:R-:W-:Y:S01]  /*01a0*/  IMAD.MOV.U32 R10, RZ, RZ, RZ ;  /* 0x000000ffff0a7224 */ /* 0x001fe200078e00ff */
[----:B-1----:R-:W-:-:S05]  /*01b0*/  IADD3 R15, PT, PT, RZ, -R11, RZ ;  /* 0x8000000bff0f7210 */ /* 0x002fca0007ffe0ff */
[----:B------:R-:W-:-:S04]  /*01c0*/  IMAD R15, R15, R2, RZ ;  /* 0x000000020f0f7224 */ /* 0x000fc800078e02ff */
[----:B------:R-:W-:-:S06]  /*01d0*/  IMAD.HI.U32 R14, R11, R15, R10 ;  /* 0x0000000f0b0e7227 */ /* 0x000fcc00078e000a */
[----:B------:R-:W-:-:S05]  /*01e0*/  IMAD.HI.U32 R14, R14, R3, RZ ;  /* 0x000000030e0e7227 */ /* 0x000fca00078e00ff */
[----:B------:R-:W-:-:S05]  /*01f0*/  IADD3 R10, PT, PT, -R14, RZ, RZ ;  /* 0x000000ff0e0a7210 */ /* 0x000fca0007ffe1ff */
[----:B------:R-:W-:Y:S02]  /*0200*/  IMAD R3, R2, R10, R3 ;  /* 0x0000000a02037224 */ /* 0x000fe400078e0203 */
[----:B------:R-:W-:-:S03]  /*0210*/  IMAD.MOV.U32 R10, RZ, RZ, -0x800000 ;  /* 0xff800000ff0a7424 */ /* 0x000fc600078e00ff */
[----:B------:R-:W-:-:S13]  /*0220*/  ISETP.GE.U32.AND P0, PT, R3, R2, PT ;  /* 0x000000020300720c */ /* 0x000fda0003f06070 */
[----:B------:R-:W-:Y:S02]  /*0230*/  @P0 IMAD.IADD R3, R3, 0x1, -R2 ;  /* 0x0000000103030824 */ /* 0x000fe400078e0a02 */
[----:B------:R-:W-:-:S03]  /*0240*/  @P0 VIADD R14, R14, 0x1 ;  /* 0x000000010e0e0836 */ /* 0x000fc60000000000 */
[----:B------:R-:W-:-:S13]  /*0250*/  ISETP.GE.U32.AND P1, PT, R3, R2, PT ;  /* 0x000000020300720c */ /* 0x000fda0003f26070 */
[----:B------:R-:W-:Y:S02]  /*0260*/  @P1 IADD3 R14, PT, PT, R14, 0x1, RZ ;  /* 0x000000010e0e1810 */ /* 0x000fe40007ffe0ff */
[----:B------:R-:W-:-:S05]  /*0270*/  @!P2 LOP3.LUT R14, RZ, R2, RZ, 0x33, !PT ;  /* 0x00000002ff0ea212 */ /* 0x000fca00078e33ff */
[----:B------:R-:W-:-:S05]  /*0280*/  IMAD.IADD R13, R13, 0x1, R14 ;  /* 0x000000010d0d7824 */ /* 0x000fca00078e020e */
[C---:B------:R-:W-:Y:S02]  /*0290*/  LOP3.LUT R3, R13.reuse, 0x3, RZ, 0xc0, !PT ;  /* 0x000000030d037812 */ /* 0x040fe400078ec0ff */
[----:B------:R-:W-:Y:S02]  /*02a0*/  ISETP.GE.U32.AND P1, PT, R13, 0x3, PT ;  /* 0x000000030d00780c */ /* 0x000fe40003f26070 */
[----:B------:R-:W-:Y:S02]  /*02b0*/  ISETP.NE.AND P0, PT, R3, 0x3, PT ;  /* 0x000000030300780c */ /* 0x000fe40003f05270 */
[----:B------:R-:W-:-:S11]  /*02c0*/  MOV R3, R7 ;  /* 0x0000000700037202 */ /* 0x000fd60000000f00 */
[----:B------:R-:W-:Y:S05]  /*02d0*/  @!P0 BRA `(.L_x_47) ;  /* 0x0000000000448947 */ /* 0x000fea0003800000 */
[----:B------:R-:W-:-:S04]  /*02e0*/  IMAD.WIDE.U32 R10, R7, 0x4, R8 ;  /* 0x00000004070a7825 */ /* 0x000fc800078e0008 */
[----:B------:R-:W-:Y:S01]  /*02f0*/  VIADD R3, R13, 0x1 ;  /* 0x000000010d037836 */ /* 0x000fe20000000000 */
[----:B------:R-:W-:Y:S01]  /*0300*/  IADD3 R14, P0, PT, R10, UR6, RZ ;  /* 0x000000060a0e7c10 */ /* 0x000fe2000ff1e0ff */
[----:B------:R-:W-:-:S03]  /*0310*/  IMAD.MOV.U32 R10, RZ, RZ, -0x800000 ;  /* 0xff800000ff0a7424 */ /* 0x000fc600078e00ff */
[----:B------:R-:W-:Y:S02]  /*0320*/  LOP3.LUT R12, R3, 0x3, RZ, 0xc0, !PT ;  /* 0x00000003030c7812 */ /* 0x000fe400078ec0ff */
[----:B------:R-:W-:Y:S02]  /*0330*/  IADD3.X R13, PT, PT, R11, UR7, RZ, P0, !PT ;  /* 0x000000070b0d7c10 */ /* 0x000fe400087fe4ff */
[----:B------:R-:W-:Y:S01]  /*0340*/  MOV R3, R7 ;  /* 0x0000000700037202 */ /* 0x000fe20000000f00 */
[----:B------:R-:W-:-:S07]  /*0350*/  IMAD.MOV R11, RZ, RZ, -R12 ;  /* 0x000000ffff0b7224 */ /* 0x000fce00078e0a0c */
.L_x_48:
[----:B------:R-:W-:-:S05]  /*0360*/  IMAD.MOV.U32 R15, RZ, RZ, R13 ;  /* 0x000000ffff0f7224 */ /* 0x000fca00078e000d */
[----:B------:R0:W2:Y:S01]  /*0370*/  LDG.E R17, desc[UR8][R14.64] ;  /* 0x000000080e117981 */ /* 0x0000a2000c1e1900 */
[----:B------:R-:W-:Y:S01]  /*0380*/  IADD3 R11, PT, PT, R11, 0x1, RZ ;  /* 0x000000010b0b7810 */ /* 0x000fe20007ffe0ff */
[----:B------:R-:W-:-:S03]  /*0390*/  IMAD.WIDE.U32 R12, R2, 0x4, R14 ;  /* 0x00000004020c7825 */ /* 0x000fc600078e000e */
[----:B------:R-:W-:Y:S01]  /*03a0*/  ISETP.NE.AND P0, PT, R11, RZ, PT ;  /* 0x000000ff0b00720c */ /* 0x000fe20003f05270 */
[----:B------:R-:W-:Y:S02]  /*03b0*/  IMAD.IADD R3, R2, 0x1, R3 ;  /* 0x0000000102037824 */ /* 0x000fe400078e0203 */
[----:B0-----:R-:W-:Y:S01]  /*03c0*/  IMAD.MOV.U32 R14, RZ, RZ, R12 ;  /* 0x000000ffff0e7224 */ /* 0x001fe200078e000c */
[----:B--2---:R-:W-:-:S09]  /*03d0*/  FMNMX R10, R17, R10, !PT ;  /* 0x0000000a110a7209 */ /* 0x004fd20007800000 */
[----:B------:R-:W-:Y:S05]  /*03e0*/  @P0 BRA `(.L_x_48) ;  /* 0xfffffffc00dc0947 */ /* 0x000fea000383ffff */
.L_x_47:
[----:B------:R-:W-:Y:S05]  /*03f0*/  BSYNC.RECONVERGENT B1 ;  /* 0x0000000000017941 */ /* 0x000fea0003800200 */
.L_x_46:
[----:B------:R-:W-:Y:S05]  /*0400*/  @!P1 BRA `(.L_x_45) ;  /* 0x0000000000409947 */ /* 0x000fea0003800000 */
.L_x_49:
[----:B------:R-:W-:Y:S01]  /*0410*/  IADD3 R15, PT, PT, R2, R3, RZ ;  /* 0x00000003020f7210 */ /* 0x000fe20007ffe0ff */
[----:B------:R-:W-:-:S04]  /*0420*/  IMAD.WIDE.U32 R12, R3, 0x4, R4 ;  /* 0x00000004030c7825 */ /* 0x000fc800078e0004 */
[C---:B------:R-:W-:Y:S02]  /*0430*/  IMAD.IADD R17, R15.reuse, 0x1, R2 ;  /* 0x000000010f117824 */ /* 0x040fe400078e0202 */
[----:B------:R-:W-:Y:S01]  /*0440*/  IMAD.WIDE.U32 R14, R15, 0x4, R4 ;  /* 0x000000040f0e7825 */ /* 0x000fe200078e0004 */
[----:B------:R-:W2:Y:S03]  /*0450*/  LDG.E R13, desc[UR8][R12.64] ;  /* 0x000000080c0d7981 */ /* 0x000ea6000c1e1900 */
[C---:B------:R-:W-:Y:S02]  /*0460*/  IMAD.IADD R3, R17.reuse, 0x1, R2 ;  /* 0x0000000111037824 */ /* 0x040fe400078e0202 */
[--C-:B------:R-:W-:Y:S01]  /*0470*/  IMAD.WIDE.U32 R16, R17, 0x4, R4.reuse ;  /* 0x0000000411107825 */ /* 0x100fe200078e0004 */
[----:B------:R-:W2:Y:S03]  /*0480*/  LDG.E R14, desc[UR8][R14.64] ;  /* 0x000000080e0e7981 */ /* 0x000ea6000c1e1900 */
[----:B------:R-:W-:-:S02]  /*0490*/  IMAD.WIDE.U32 R18, R3, 0x4, R4 ;  /* 0x0000000403127825 */ /* 0x000fc400078e0004 */
[----:B------:R-:W3:Y:S04]  /*04a0*/  LDG.E R17, desc[UR8][R16.64] ;  /* 0x0000000810117981 */ /* 0x000ee8000c1e1900 */
[----:B------:R-:W3:Y:S01]  /*04b0*/  LDG.E R18, desc[UR8][R18.64] ;  /* 0x0000000812127981 */ /* 0x000ee2000c1e1900 */
[----:B------:R-:W-:-:S04]  /*04c0*/  IADD3 R3, PT, PT, R3, R2, RZ ;  /* 0x0000000203037210 */ /* 0x000fc80007ffe0ff */
[----:B------:R-:W-:Y:S02]  /*04d0*/  ISETP.GE.AND P0, PT, R3, R6, PT ;  /* 0x000000060300720c */ /* 0x000fe40003f06270 */
[----:B--2---:R-:W-:-:S04]  /*04e0*/  FMNMX3 R10, R10, R13, R14, !PT ;  /* 0x0000000d0a0a7276 */ /* 0x004fc8000780000e */
[----:B---3--:R-:W-:-:S07]  /*04f0*/  FMNMX3 R10, R10, R17, R18, !PT ;  /* 0x000000110a0a7276 */ /* 0x008fce0007800012 */
[----:B------:R-:W-:Y:S05]  /*0500*/  @!P0 BRA `(.L_x_49) ;  /* 0xfffffffc00c08947 */ /* 0x000fea000383ffff */
.L_x_45:
[----:B------:R-:W-:Y:S05]  /*0510*/  BSYNC.RECONVERGENT B0 ;  /* 0x0000000000007941 */ /* 0x000fea0003800200 */
.L_x_44:
[----:B------:R-:W0:Y:S01]  /*0520*/  S2UR UR5, SR_CgaCtaId ;  /* 0x00000000000579c3 */ /* 0x000e220000008800 */
[----:B------:R-:W-:Y:S01]  /*0530*/  UMOV UR4, 0x400 ;  /* 0x0000040000047882 */ /* 0x000fe20000000000 */
[----:B----4-:R-:W-:Y:S01]  /*0540*/  ISETP.GE.U32.AND P0, PT, R2, 0x2, PT ;  /* 0x000000020200780c */ /* 0x010fe20003f06070 */
[----:B------:R-:W1:Y:S05]  /*0550*/  LDCU UR7, c[0x0][0x394] ;  /* 0x00007280ff0777ac */ /* 0x000e6a0008000800 */
[----:B------:R-:W2:Y:S01]  /*0560*/  S2UR UR6, SR_CgaCtaId ;  /* 0x00000000000679c3 */ /* 0x000ea20000008800 */
[----:B0-----:R-:W-:-:S06]  /*0570*/  ULEA UR4, UR5, UR4, 0x18 ;  /* 0x0000000405047291 */ /* 0x001fcc000f8ec0ff */
[----:B------:R-:W-:-:S05]  /*0580*/  LEA R3, R7, UR4, 0x2 ;  /* 0x0000000407037c11 */ /* 0x000fca000f8e10ff */
[----:B------:R0:W-:Y:S01]  /*0590*/  STS [R3], R10 ;  /* 0x0000000a03007388 */ /* 0x0001e20000000800 */
[----:B------:R-:W-:Y:S06]  /*05a0*/  BAR.SYNC.DEFER_BLOCKING 0x0 ;  /* 0x0000000000007b1d */ /* 0x000fec0000010000 */
[----:B-12---:R-:W-:Y:S05]  /*05b0*/  @!P0 BRA `(.L_x_50) ;  /* 0x0000000000308947 */ /* 0x006fea0003800000 */
[----:B------:R-:W-:-:S07]  /*05c0*/  IMAD.MOV.U32 R6, RZ, RZ, R2 ;  /* 0x000000ffff067224 */ /* 0x000fce00078e0002 */
.L_x_51:
[----:B------:R-:W-:Y:S01]  /*05d0*/  BAR.SYNC.DEFER_BLOCKING 0x0 ;  /* 0x0000000000007b1d */ /* 0x000fe20000010000 */
[----:B------:R-:W-:-:S04]  /*05e0*/  SHF.R.U32.HI R12, RZ, 0x1, R6 ;  /* 0x00000001ff0c7819 */ /* 0x000fc80000011606 */
[----:B------:R-:W-:-:S13]  /*05f0*/  ISETP.GE.U32.AND P0, PT, R7, R12, PT ;  /* 0x0000000c0700720c */ /* 0x000fda0003f06070 */
[----:B------:R-:W-:Y:S01]  /*0600*/  @!P0 IMAD R11, R12, 0x4, R3 ;  /* 0x000000040c0b8824 */ /* 0x000fe200078e0203 */
[----:B0-----:R-:W-:Y:S05]  /*0610*/  @!P0 LDS R10, [R3] ;  /* 0x00000000030a8984 */ /* 0x001fea0000000800 */
[----:B------:R-:W0:Y:S02]  /*0620*/  @!P0 LDS R11, [R11] ;  /* 0x000000000b0b8984 */ /* 0x000e240000000800 */
[----:B0-----:R-:W-:-:S05]  /*0630*/  @!P0 FMNMX R10, R10, R11, !PT ;  /* 0x0000000b0a0a8209 */ /* 0x001fca0007800000 */
[----:B------:R1:W-:Y:S01]  /*0640*/  @!P0 STS [R3], R10 ;  /* 0x0000000a03008388 */ /* 0x0003e20000000800 */
[----:B------:R-:W-:Y:S02]  /*0650*/  ISETP.GT.U32.AND P0, PT, R6, 0x3, PT ;  /* 0x000000030600780c */ /* 0x000fe40003f04070 */
[----:B------:R-:W-:-:S11]  /*0660*/  MOV R6, R12 ;  /* 0x0000000c00067202 */ /* 0x000fd60000000f00 */
[----:B-1----:R-:W-:Y:S05]  /*0670*/  @P0 BRA `(.L_x_51) ;  /* 0xfffffffc00d40947 */ /* 0x002fea000383ffff */
.L_x_50:
[----:B------:R-:W-:Y:S01]  /*0680*/  BAR.SYNC.DEFER_BLOCKING 0x0 ;  /* 0x0000000000007b1d */ /* 0x000fe20000010000 */
[----:B------:R-:W-:-:S05]  /*0690*/  ISETP.GE.AND P0, PT, R7, UR7, PT ;  /* 0x0000000707007c0c */ /* 0x000fca000bf06270 */
[----:B------:R-:W-:Y:S01]  /*06a0*/  UMOV UR4, 0x400 ;  /* 0x0000040000047882 */ /* 0x000fe20000000000 */
[----:B------:R-:W-:Y:S01]  /*06b0*/  BSSY.RECONVERGENT B0, `(.L_x_52) ;  /* 0x0000085000007945 */ /* 0x000fe20003800200 */
[----:B------:R-:W-:-:S06]  /*06c0*/  ULEA UR4, UR6, UR4, 0x18 ;  /* 0x0000000406047291 */ /* 0x000fcc000f8ec0ff */
[----:B------:R-:W-:Y:S06]  /*06d0*/  @P0 BRA `(.L_x_53) ;  /* 0x0000000800080947 */ /* 0x000fec0003800000 */
[----:B------:R-:W1:Y:S01]  /*06e0*/  I2F.U32.RP R14, R2 ;  /* 0x00000002000e7306 */ /* 0x000e620000209000 */
[----:B------:R-:W-:Y:S01]  /*06f0*/  IADD3 R12, PT, PT, R7, R2, RZ ;  /* 0x00000002070c7210 */ /* 0x000fe20007ffe0ff */
[----:B------:R-:W-:Y:S01]  /*0700*/  BSSY.RECONVERGENT B1, `(.L_x_54) ;  /* 0x000003c000017945 */ /* 0x000fe20003800200 */
[----:B------:R-:W-:Y:S02]  /*0710*/  ISETP.NE.U32.AND P2, PT, R2, RZ, PT ;  /* 0x000000ff0200720c */ /* 0x000fe40003f45070 */
[C---:B------:R-:W-:Y:S02]  /*0720*/  ISETP.GE.AND P0, PT, R12.reuse, UR7, PT ;  /* 0x000000070c007c0c */ /* 0x040fe4000bf06270 */
[----:B------:R-:W-:Y:S02]  /*0730*/  VIMNMX R6, PT, PT, R12, UR7, !PT ;  /* 0x000000070c067c48 */ /* 0x000fe4000ffe0100 */
[----:B------:R-:W-:Y:S01]  /*0740*/  SEL R13, RZ, 0x1, P0 ;  /* 0x00000001ff0d7807 */ /* 0x000fe20000000000 */
[----:B-1----:R-:W0:Y:S02]  /*0750*/  MUFU.RCP R14, R14 ;  /* 0x0000000e000e7308 */ /* 0x002e240000001000 */
[----:B0-----:R-:W-:-:S06]  /*0760*/  VIADD R10, R14, 0xffffffe ;  /* 0x0ffffffe0e0a7836 */ /* 0x001fcc0000000000 */
[----:B------:R0:W1:Y:S02]  /*0770*/  F2I.FTZ.U32.TRUNC.NTZ R11, R10 ;  /* 0x0000000a000b7305 */ /* 0x000064000021f000 */
[----:B0-----:R-:W-:Y:S02]  /*0780*/  IMAD.MOV.U32 R10, RZ, RZ, RZ ;  /* 0x000000ffff0a7224 */ /* 0x001fe400078e00ff */
[----:B-1----:R-:W-:-:S04]  /*0790*/  IMAD.MOV R15, RZ, RZ, -R11 ;  /* 0x000000ffff0f7224 */ /* 0x002fc800078e0a0b */
[----:B------:R-:W-:-:S04]  /*07a0*/  IMAD R15, R15, R2, RZ ;  /* 0x000000020f0f7224 */ /* 0x000fc800078e02ff */
[----:B------:R-:W-:Y:S01]  /*07b0*/  IMAD.HI.U32 R14, R11, R15, R10 ;  /* 0x0000000f0b0e7227 */ /* 0x000fe200078e000a */
[----:B------:R-:W-:-:S05]  /*07c0*/  IADD3 R11, PT, PT, R6, -R12, -R13 ;  /* 0x8000000c060b7210 */ /* 0x000fca0007ffe80d */
[----:B------:R-:W-:-:S04]  /*07d0*/  IMAD.HI.U32 R10, R14, R11, RZ ;  /* 0x0000000b0e0a7227 */ /* 0x000fc800078e00ff */
[----:B------:R-:W-:-:S04]  /*07e0*/  IMAD.MOV R6, RZ, RZ, -R10 ;  /* 0x000000ffff067224 */ /* 0x000fc800078e0a0a */
[----:B------:R-:W-:Y:S02]  /*07f0*/  IMAD R11, R2, R6, R11 ;  /* 0x00000006020b7224 */ /* 0x000fe400078e020b */
[----:B------:R-:W0:Y:S03]  /*0800*/  LDS R6, [UR4] ;  /* 0x00000004ff067984 */ /* 0x000e260008000800 */
[----:B------:R-:W-:-:S13]  /*0810*/  ISETP.GE.U32.AND P0, PT, R11, R2, PT ;  /* 0x000000020b00720c */ /* 0x000fda0003f06070 */
[----:B------:R-:W-:Y:S01]  /*0820*/  @P0 IADD3 R11, PT, PT, R11, -R2, RZ ;  /* 0x800000020b0b0210 */ /* 0x000fe20007ffe0ff */
[----:B------:R-:W-:-:S03]  /*0830*/  @P0 VIADD R10, R10, 0x1 ;  /* 0x000000010a0a0836 */ /* 0x000fc60000000000 */
[----:B------:R-:W-:-:S13]  /*0840*/  ISETP.GE.U32.AND P1, PT, R11, R2, PT ;  /* 0x000000020b00720c */ /* 0x000fda0003f26070 */
[----:B------:R-:W-:Y:S01]  /*0850*/  @P1 VIADD R10, R10, 0x1 ;  /* 0x000000010a0a1836 */ /* 0x000fe20000000000 */
[----:B------:R-:W-:-:S04]  /*0860*/  @!P2 LOP3.LUT R10, RZ, R2, RZ, 0x33, !PT ;  /* 0x00000002ff0aa212 */ /* 0x000fc800078e33ff */
[----:B------:R-:W-:Y:S01]  /*0870*/  IADD3 R14, PT, PT, R13, R10, RZ ;  /* 0x0000000a0d0e7210 */ /* 0x000fe20007ffe0ff */
[----:B------:R-:W-:-:S03]  /*0880*/  IMAD.MOV.U32 R13, RZ, RZ, R7 ;  /* 0x000000ffff0d7224 */ /* 0x000fc600078e0007 */
[C---:B------:R-:W-:Y:S02]  /*0890*/  LOP3.LUT R10, R14.reuse, 0x3, RZ, 0xc0, !PT ;  /* 0x000000030e0a7812 */ /* 0x040fe400078ec0ff */
[----:B------:R-:W-:Y:S02]  /*08a0*/  ISETP.GE.U32.AND P1, PT, R14, 0x3, PT ;  /* 0x000000030e00780c */ /* 0x000fe40003f26070 */
[----:B------:R-:W-:-:S13]  /*08b0*/  ISETP.NE.AND P0, PT, R10, 0x3, PT ;  /* 0x000000030a00780c */ /* 0x000fda0003f05270 */
[----:B0-----:R-:W-:Y:S05]  /*08c0*/  @!P0 BRA `(.L_x_55) ;  /* 0x00000000007c8947 */ /* 0x001fea0003800000 */
[----:B------:R-:W0:Y:S01]  /*08d0*/  LDCU.64 UR10, c[0x0][0x388] ;  /* 0x00007100ff0a77ac */ /* 0x000e220008000a00 */
[----:B------:R-:W1:Y:S01]  /*08e0*/  LDC.64 R10, c[0x0][0x380] ;  /* 0x0000e000ff0a7b82 */ /* 0x000e620000000a00 */
[----:B------:R-:W-:Y:S01]  /*08f0*/  IMAD.WIDE.U32 R12, R7, 0x4, R8 ;  /* 0x00000004070c7825 */ /* 0x000fe200078e0008 */
[----:B------:R-:W-:-:S03]  /*0900*/  IADD3 R17, PT, PT, R0, R7, RZ ;  /* 0x0000000700117210 */ /* 0x000fc60007ffe0ff */
[----:B------:R-:W-:-:S05]  /*0910*/  VIADD R14, R14, 0x1 ;  /* 0x000000010e0e7836 */ /* 0x000fca0000000000 */
[----:B------:R-:W-:Y:S02]  /*0920*/  LOP3.LUT R14, R14, 0x3, RZ, 0xc0, !PT ;  /* 0x000000030e0e7812 */ /* 0x000fe400078ec0ff */
[----:B0-----:R-:W-:-:S03]  /*0930*/  IADD3 R16, P0, PT, R12, UR10, RZ ;  /* 0x0000000a0c107c10 */ /* 0x001fc6000ff1e0ff */
[----:B------:R-:W-:Y:S01]  /*0940*/  IMAD.MOV R12, RZ, RZ, -R14 ;  /* 0x000000ffff0c7224 */ /* 0x000fe200078e0a0e */
[----:B------:R-:W-:Y:S01]  /*0950*/  IADD3.X R15, PT, PT, R13, UR11, RZ, P0, !PT ;  /* 0x0000000b0d0f7c10 */ /* 0x000fe200087fe4ff */
[----:B------:R-:W-:-:S08]  /*0960*/  IMAD R13, R14, R2, R7 ;  /* 0x000000020e0d7224 */ /* 0x000fd000078e0207 */
.L_x_56:
[----:B------:R-:W-:-:S05]  /*0970*/  IMAD.MOV.U32 R14, RZ, RZ, R16 ;  /* 0x000000ffff0e7224 */ /* 0x000fca00078e0010 */
[----:B0-----:R0:W2:Y:S01]  /*0980*/  LDG.E R19, desc[UR8][R14.64] ;  /* 0x000000080e137981 */ /* 0x0010a2000c1e1900 */
[----:B------:R-:W-:Y:S02]  /*0990*/  HFMA2 R16, -RZ, RZ, 0.96630859375, -0.0022525787353515625 ;  /* 0x3bbb989dff107431 */ /* 0x000fe400000001ff */
[----:B------:R-:W-:Y:S02]  /*09a0*/  IMAD.MOV.U32 R21, RZ, RZ, 0x437c0000 ;  /* 0x437c0000ff157424 */ /* 0x000fe400078e00ff */
[----:B------:R-:W-:-:S05]  /*09b0*/  VIADD R12, R12, 0x1 ;  /* 0x000000010c0c7836 */ /* 0x000fca0000000000 */
[----:B------:R-:W-:Y:S01]  /*09c0*/  ISETP.NE.AND P0, PT, R12, RZ, PT ;  /* 0x000000ff0c00720c */ /* 0x000fe20003f05270 */
[----:B0-----:R-:W-:-:S04]  /*09d0*/  IMAD.WIDE.U32 R14, R2, 0x4, R14 ;  /* 0x00000004020e7825 */ /* 0x001fc800078e000e */
[----:B--2---:R-:W-:-:S04]  /*09e0*/  FADD R19, -R6, R19 ;  /* 0x0000001306137221 */ /* 0x004fc80000000100 */
[----:B------:R-:W-:-:S04]  /*09f0*/  FFMA.SAT R16, R19, R16, 0.5 ;  /* 0x3f00000013107423 */ /* 0x000fc80000002010 */
[----:B------:R-:W-:-:S04]  /*0a00*/  FFMA.RM R16, R16, R21, 12582913 ;  /* 0x4b40000110107423 */ /* 0x000fc80000004015 */
[C---:B------:R-:W-:Y:S01]  /*0a10*/  FADD R18, R16.reuse, -12583039 ;  /* 0xcb40007f10127421 */ /* 0x040fe20000000000 */
[----:B------:R-:W-:-:S03]  /*0a20*/  SHF.L.U32 R16, R16, 0x17, RZ ;  /* 0x0000001710107819 */ /* 0x000fc600000006ff */
[----:B------:R-:W-:-:S04]  /*0a30*/  FFMA R18, R19, 1.4426950216293334961, -R18 ;  /* 0x3fb8aa3b13127823 */ /* 0x000fc80000000812 */
[----:B------:R-:W-:Y:S01]  /*0a40*/  FFMA R20, R19, 1.925963033500011079e-08, R18 ;  /* 0x32a5706013147823 */ /* 0x000fe20000000012 */
[----:B-1----:R-:W-:-:S03]  /*0a50*/  IMAD.WIDE R18, R17, 0x4, R10 ;  /* 0x0000000411127825 */ /* 0x002fc600078e020a */
[----:B------:R-:W0:Y:S01]  /*0a60*/  MUFU.EX2 R21, R20 ;  /* 0x0000001400157308 */ /* 0x000e220000000800 */
[----:B------:R-:W-:Y:S02]  /*0a70*/  IMAD.IADD R17, R2, 0x1, R17 ;  /* 0x0000000102117824 */ /* 0x000fe400078e0211 */
[----:B0-----:R-:W-:Y:S01]  /*0a80*/  FMUL R21, R16, R21 ;  /* 0x0000001510157220 */ /* 0x001fe20000400000 */
[----:B------:R-:W-:-:S04]  /*0a90*/  MOV R16, R14 ;  /* 0x0000000e00107202 */ /* 0x000fc80000000f00 */
[----:B------:R0:W-:Y:S01]  /*0aa0*/  STG.E desc[UR8][R18.64], R21 ;  /* 0x0000001512007986 */ /* 0x0001e2000c101908 */
[----:B------:R-:W-:Y:S05]  /*0ab0*/  @P0 BRA `(.L_x_56) ;  /* 0xfffffffc00ac0947 */ /* 0x000fea000383ffff */
.L_x_55:
[----:B------:R-:W-:Y:S05]  /*0ac0*/  BSYNC.RECONVERGENT B1 ;  /* 0x0000000000017941 */ /* 0x000fea0003800200 */
.L_x_54:
[----:B------:R-:W-:Y:S05]  /*0ad0*/  @!P1 BRA `(.L_x_53) ;  /* 0x0000000400089947 */ /* 0x000fea0003800000 */
[----:B------:R-:W1:Y:S01]  /*0ae0*/  LDC.64 R10, c[0x0][0x380] ;  /* 0x0000e000ff0a7b82 */ /* 0x000e620000000a00 */
[----:B------:R-:W-:-:S07]  /*0af0*/  SHF.L.U32 R17, R2, 0x2, RZ ;  /* 0x0000000202117819 */ /* 0x000fce00000006ff */
.L_x_57:
[----:B--2---:R-:W-:-:S06]  /*0b00*/  IMAD.WIDE.U32 R14, R13, 0x4, R4 ;  /* 0x000000040d0e7825 */ /* 0x004fcc00078e0004 */
[----:B------:R-:W2:Y:S01]  /*0b10*/  LDG.E R15, desc[UR8][R14.64] ;  /* 0x000000080e0f7981 */ /* 0x000ea2000c1e1900 */
[----:B0-----:R-:W-:Y:S02]  /*0b20*/  HFMA2 R18, -RZ, RZ, 3.7421875, 0 ;  /* 0x437c0000ff127431 */ /* 0x001fe400000001ff */
[----:B------:R-:W-:Y:S02]  /*0b30*/  IMAD.MOV.U32 R16, RZ, RZ, 0x3bbb989d ;  /* 0x3bbb989dff107424 */ /* 0x000fe400078e00ff */
[----:B--2---:R-:W-:-:S04]  /*0b40*/  FADD R19, -R6, R15 ;  /* 0x0000000f06137221 */ /* 0x004fc80000000100 */
[----:B------:R-:W-:-:S04]  /*0b50*/  FFMA.SAT R21, R19, R16, 0.5 ;  /* 0x3f00000013157423 */ /* 0x000fc80000002010 */
[----:B------:R-:W-:-:S04]  /*0b60*/  FFMA.RM R21, R21, R18, 12582913 ;  /* 0x4b40000115157423 */ /* 0x000fc80000004012 */
[C---:B------:R-:W-:Y:S01]  /*0b70*/  FADD R12, R21.reuse, -12583039 ;  /* 0xcb40007f150c7421 */ /* 0x040fe20000000000 */
[----:B------:R-:W-:-:S03]  /*0b80*/  SHF.L.U32 R21, R21, 0x17, RZ ;  /* 0x0000001715157819 */ /* 0x000fc600000006ff */
[----:B------:R-:W-:-:S04]  /*0b90*/  FFMA R12, R19, 1.4426950216293334961, -R12 ;  /* 0x3fb8aa3b130c7823 */ /* 0x000fc8000000080c */
[----:B------:R-:W-:Y:S01]  /*0ba0*/  FFMA R12, R19, 1.925963033500011079e-08, R12 ;  /* 0x32a57060130c7823 */ /* 0x000fe2000000000c */
[--C-:B------:R-:W-:Y:S02]  /*0bb0*/  IMAD.IADD R19, R0, 0x1, R13.reuse ;  /* 0x0000000100137824 */ /* 0x100fe400078e020d */
[----:B------:R-:W-:Y:S02]  /*0bc0*/  IMAD.IADD R13, R2, 0x1, R13 ;  /* 0x00000001020d7824 */ /* 0x000fe400078e020d */
[----:B-1----:R-:W-:Y:S01]  /*0bd0*/  IMAD.WIDE R14, R19, 0x4, R10 ;  /* 0x00000004130e7825 */ /* 0x002fe200078e020a */
[----:B------:R-:W0:Y:S03]  /*0be0*/  MUFU.EX2 R12, R12 ;  /* 0x0000000c000c7308 */ /* 0x000e260000000800 */
[----:B0-----:R-:W-:Y:S01]  /*0bf0*/  FMUL R19, R21, R12 ;  /* 0x0000000c15137220 */ /* 0x001fe20000400000 */
[----:B------:R-:W-:-:S04]  /*0c00*/  IMAD.WIDE.U32 R20, R13, 0x4, R4 ;  /* 0x000000040d147825 */ /* 0x000fc800078e0004 */
[----:B------:R0:W-:Y:S04]  /*0c10*/  STG.E desc[UR8][R14.64], R19 ;  /* 0x000000130e007986 */ /* 0x0001e8000c101908 */
[----:B------:R-:W2:Y:S01]  /*0c20*/  LDG.E R21, desc[UR8][R20.64] ;  /* 0x0000000814157981 */ /* 0x000ea2000c1e1900 */
[----:B0-----:R-:W-:Y:S02]  /*0c30*/  IMAD.IADD R19, R13, 0x1, R2 ;  /* 0x000000010d137824 */ /* 0x001fe400078e0202 */
[----:B--2---:R-:W-:Y:S02]  /*0c40*/  FADD R23, -R6, R21 ;  /* 0x0000001506177221 */ /* 0x004fe40000000100 */
[----:B------:R-:W-:-:S04]  /*0c50*/  IMAD.WIDE.U32 R20, R19, 0x4, R4 ;  /* 0x0000000413147825 */ /* 0x000fc800078e0004 */
[----:B------:R-:W-:-:S04]  /*0c60*/  FFMA.SAT R25, R23, R16, 0.5 ;  /* 0x3f00000017197423 */ /* 0x000fc80000002010 */
[----:B------:R-:W-:-:S04]  /*0c70*/  FFMA.RM R25, R25, R18, 12582913 ;  /* 0x4b40000119197423 */ /* 0x000fc80000004012 */
[C---:B------:R-:W-:Y:S01]  /*0c80*/  FADD R12, R25.reuse, -12583039 ;  /* 0xcb40007f190c7421 */ /* 0x040fe20000000000 */
[----:B------:R-:W-:-:S03]  /*0c90*/  SHF.L.U32 R25, R25, 0x17, RZ ;  /* 0x0000001719197819 */ /* 0x000fc600000006ff */
[----:B------:R-:W-:-:S04]  /*0ca0*/  FFMA R12, R23, 1.4426950216293334961, -R12 ;  /* 0x3fb8aa3b170c7823 */ /* 0x000fc8000000080c */
[----:B------:R-:W-:Y:S01]  /*0cb0*/  FFMA R23, R23, 1.925963033500011079e-08, R12 ;  /* 0x32a5706017177823 */ /* 0x000fe2000000000c */
[----:B------:R-:W-:-:S03]  /*0cc0*/  IADD3 R12, P0, PT, R17, R14, RZ ;  /* 0x0000000e110c7210 */ /* 0x000fc60007f1e0ff */
[----:B------:R-:W0:Y:S01]  /*0cd0*/  MUFU.EX2 R22, R23 ;  /* 0x0000001700167308 */ /* 0x000e220000000800 */
[----:B------:R-:W-:Y:S01]  /*0ce0*/  IADD3.X R13, PT, PT, RZ, R15, RZ, P0, !PT ;  /* 0x0000000fff0d7210 */ /* 0x000fe200007fe4ff */
[----:B0-----:R-:W-:-:S05]  /*0cf0*/  FMUL R25, R25, R22 ;  /* 0x0000001619197220 */ /* 0x001fca0000400000 */
[----:B------:R0:W-:Y:S04]  /*0d00*/  STG.E desc[UR8][R12.64], R25 ;  /* 0x000000190c007986 */ /* 0x0001e8000c101908 */
[----:B------:R-:W2:Y:S01]  /*0d10*/  LDG.E R21, desc[UR8][R20.64] ;  /* 0x0000000814157981 */ /* 0x000ea2000c1e1900 */
[----:B------:R-:W-:Y:S01]  /*0d20*/  IADD3 R19, PT, PT, R19, R2, RZ ;  /* 0x0000000213137210 */ /* 0x000fe20007ffe0ff */
[----:B--2---:R-:W-:-:S04]  /*0d30*/  FADD R15, -R6, R21 ;  /* 0x00000015060f7221 */ /* 0x004fc80000000100 */
[----:B------:R-:W-:-:S04]  /*0d40*/  FFMA.SAT R27, R15, R16, 0.5 ;  /* 0x3f0000000f1b7423 */ /* 0x000fc80000002010 */
[----:B------:R-:W-:-:S04]  /*0d50*/  FFMA.RM R27, R27, R18, 12582913 ;  /* 0x4b4000011b1b7423 */ /* 0x000fc80000004012 */
[C---:B------:R-:W-:Y:S01]  /*0d60*/  FADD R14, R27.reuse, -12583039 ;  /* 0xcb40007f1b0e7421 */ /* 0x040fe20000000000 */
[----:B------:R-:W-:-:S03]  /*0d70*/  IMAD.SHL.U32 R27, R27, 0x800000, RZ ;  /* 0x008000001b1b7824 */ /* 0x000fc600078e00ff */
[----:B------:R-:W-:-:S04]  /*0d80*/  FFMA R14, R15, 1.4426950216293334961, -R14 ;  /* 0x3fb8aa3b0f0e7823 */ /* 0x000fc8000000080e */
[----:B------:R-:W-:Y:S01]  /*0d90*/  FFMA R22, R15, 1.925963033500011079e-08, R14 ;  /* 0x32a570600f167823 */ /* 0x000fe2000000000e */
[----:B------:R-:W-:-:S05]  /*0da0*/  IADD3 R14, P0, PT, R17, R12, RZ ;  /* 0x0000000c110e7210 */ /* 0x000fca0007f1e0ff */
[----:B------:R-:W1:Y:S01]  /*0db0*/  MUFU.EX2 R22, R22 ;  /* 0x0000001600167308 */ /* 0x000e620000000800 */
[----:B------:R-:W-:Y:S02]  /*0dc0*/  IMAD.X R15, RZ, RZ, R13, P0 ;  /* 0x000000ffff0f7224 */ /* 0x000fe400000e060d */
[----:B0-----:R-:W-:-:S04]  /*0dd0*/  IMAD.WIDE.U32 R12, R19, 0x4, R4 ;  /* 0x00000004130c7825 */ /* 0x001fc800078e0004 */
[----:B-1----:R-:W-:-:S05]  /*0de0*/  FMUL R27, R27, R22 ;  /* 0x000000161b1b7220 */ /* 0x002fca0000400000 */
[----:B------:R2:W-:Y:S04]  /*0df0*/  STG.E desc[UR8][R14.64], R27 ;  /* 0x0000001b0e007986 */ /* 0x0005e8000c101908 */
[----:B------:R-:W3:Y:S01]  /*0e00*/  LDG.E R13, desc[UR8][R12.64] ;  /* 0x000000080c0d7981 */ /* 0x000ee2000c1e1900 */
[----:B------:R-:W-:Y:S01]  /*0e10*/  IADD3 R20, P0, PT, R17, R14, RZ ;  /* 0x0000000e11147210 */ /* 0x000fe20007f1e0ff */
[----:B---3--:R-:W-:Y:S01]  /*0e20*/  FADD R21, -R6, R13 ;  /* 0x0000000d06157221 */ /* 0x008fe20000000100 */
[----:B------:R-:W-:-:S03]  /*0e30*/  IADD3 R13, PT, PT, R19, R2, RZ ;  /* 0x00000002130d7210 */ /* 0x000fc60007ffe0ff */
[----:B------:R-:W-:-:S04]  /*0e40*/  FFMA.SAT R23, R21, R16, 0.5 ;  /* 0x3f00000015177423 */ /* 0x000fc80000002010 */
[----:B------:R-:W-:-:S04]  /*0e50*/  FFMA.RM R23, R23, R18, 12582913 ;  /* 0x4b40000117177423 */ /* 0x000fc80000004012 */
[C---:B------:R-:W-:Y:S01]  /*0e60*/  FADD R16, R23.reuse, -12583039 ;  /* 0xcb40007f17107421 */ /* 0x040fe20000000000 */
[----:B------:R-:W-:-:S03]  /*0e70*/  SHF.L.U32 R23, R23, 0x17, RZ ;  /* 0x0000001717177819 */ /* 0x000fc600000006ff */
[----:B------:R-:W-:-:S04]  /*0e80*/  FFMA R16, R21, 1.4426950216293334961, -R16 ;  /* 0x3fb8aa3b15107823 */ /* 0x000fc80000000810 */
[----:B------:R-:W-:Y:S01]  /*0e90*/  FFMA R16, R21, 1.925963033500011079e-08, R16 ;  /* 0x32a5706015107823 */ /* 0x000fe20000000010 */
[----:B------:R-:W-:Y:S01]  /*0ea0*/  IMAD.X R21, RZ, RZ, R15, P0 ;  /* 0x000000ffff157224 */ /* 0x000fe200000e060f */
[----:B------:R-:W-:-:S04]  /*0eb0*/  ISETP.GE.AND P0, PT, R13, UR7, PT ;  /* 0x000000070d007c0c */ /* 0x000fc8000bf06270 */
[----:B------:R-:W0:Y:S02]  /*0ec0*/  MUFU.EX2 R16, R16 ;  /* 0x0000001000107308 */ /* 0x000e240000000800 */
[----:B0-----:R-:W-:-:S05]  /*0ed0*/  FMUL R23, R23, R16 ;  /* 0x0000001017177220 */ /* 0x001fca0000400000 */
[----:B------:R2:W-:Y:S02]  /*0ee0*/  STG.E desc[UR8][R20.64], R23 ;  /* 0x0000001714007986 */ /* 0x0005e4000c101908 */
[----:B------:R-:W-:Y:S05]  /*0ef0*/  @!P0 BRA `(.L_x_57) ;  /* 0xfffffffc00008947 */ /* 0x000fea000383ffff */
.L_x_53:
[----:B------:R-:W-:Y:S05]  /*0f00*/  BSYNC.RECONVERGENT B0 ;  /* 0x0000000000007941 */ /* 0x000fea0003800200 */
.L_x_52:
[----:B------:R-:W1:Y:S01]  /*0f10*/  LDCU.64 UR4, c[0x0][0x380] ;  /* 0x00007000ff0477ac */ /* 0x000e620008000a00 */
[----:B------:R-:W-:Y:S01]  /*0f20*/  ISETP.GE.AND P1, PT, R7, UR7, PT ;  /* 0x0000000707007c0c */ /* 0x000fe2000bf26270 */
[----:B------:R-:W-:Y:S01]  /*0f30*/  BSSY.RECONVERGENT B0, `(.L_x_58) ;  /* 0x0000049000007945 */ /* 0x000fe20003800200 */
[----:B------:R-:W-:Y:S01]  /*0f40*/  IMAD.MOV.U32 R0, RZ, RZ, RZ ;  /* 0x000000ffff007224 */ /* 0x000fe200078e00ff */
[----:B-1----:R-:W-:-:S04]  /*0f50*/  IADD3 R4, P0, PT, R8, UR4, RZ ;  /* 0x0000000408047c10 */ /* 0x002fc8000ff1e0ff */
[----:B------:R-:W-:-:S06]  /*0f60*/  IADD3.X R5, PT, PT, R9, UR5, RZ, P0, !PT ;  /* 0x0000000509057c10 */ /* 0x000fcc00087fe4ff */
[----:B------:R-:W-:Y:S05]  /*0f70*/  @P1 BRA `(.L_x_59) ;  /* 0x0000000400101947 */ /* 0x000fea0003800000 */
[----:B------:R-:W1:Y:S01]  /*0f80*/  I2F.U32.RP R12, R2 ;  /* 0x00000002000c7306 */ /* 0x000e620000209000 */
[----:B------:R-:W-:Y:S01]  /*0f90*/  IADD3 R0, PT, PT, R7, R2, RZ ;  /* 0x0000000207007210 */ /* 0x000fe20007ffe0ff */
[----:B------:R-:W-:Y:S01]  /*0fa0*/  BSSY.RECONVERGENT B1, `(.L_x_60) ;  /* 0x000002e000017945 */ /* 0x000fe20003800200 */
[----:B------:R-:W-:Y:S02]  /*0fb0*/  ISETP.NE.U32.AND P2, PT, R2, RZ, PT ;  /* 0x000000ff0200720c */ /* 0x000fe40003f45070 */
[C---:B------:R-:W-:Y:S02]  /*0fc0*/  ISETP.GE.AND P0, PT, R0.reuse, UR7, PT ;  /* 0x0000000700007c0c */ /* 0x040fe4000bf06270 */
[----:B------:R-:W-:Y:S02]  /*0fd0*/  VIMNMX R13, PT, PT, R0, UR7, !PT ;  /* 0x00000007000d7c48 */ /* 0x000fe4000ffe0100 */
[----:B------:R-:W-:Y:S02]  /*0fe0*/  SEL R6, RZ, 0x1, P0 ;  /* 0x00000001ff067807 */ /* 0x000fe40000000000 */
[----:B0-----:R-:W-:-:S02]  /*0ff0*/  MOV R19, R7 ;  /* 0x0000000700137202 */ /* 0x001fc40000000f00 */
[----:B------:R-:W-:Y:S01]  /*1000*/  IADD3 R13, PT, PT, R13, -R0, -R6 ;  /* 0x800000000d0d7210 */ /* 0x000fe20007ffe806 */
[----:B-1----:R-:W0:Y:S02]  /*1010*/  MUFU.RCP R12, R12 ;  /* 0x0000000c000c7308 */ /* 0x002e240000001000 */
[----:B0-----:R-:W-:-:S06]  /*1020*/  IADD3 R10, PT, PT, R12, 0xffffffe, RZ ;  /* 0x0ffffffe0c0a7810 */ /* 0x001fcc0007ffe0ff */
[----:B------:R0:W2:Y:S02]  /*1030*/  F2I.FTZ.U32.TRUNC.NTZ R11, R10 ;  /* 0x0000000a000b7305 */ /* 0x0000a4000021f000 */
[----:B0-----:R-:W-:Y:S02]  /*1040*/  IMAD.MOV.U32 R10, RZ, RZ, RZ ;  /* 0x000000ffff0a7224 */ /* 0x001fe400078e00ff */
[----:B--2---:R-:W-:-:S04]  /*1050*/  IMAD.MOV R15, RZ, RZ, -R11 ;  /* 0x000000ffff0f7224 */ /* 0x004fc800078e0a0b */
[----:B------:R-:W-:-:S04]  /*1060*/  IMAD R15, R15, R2, RZ ;  /* 0x000000020f0f7224 */ /* 0x000fc800078e02ff */
[----:B------:R-:W-:-:S06]  /*1070*/  IMAD.HI.U32 R12, R11, R15, R10 ;  /* 0x0000000f0b0c7227 */ /* 0x000fcc00078e000a */
        /* <DEDUP_REMOVED lines=10> */
[C---:B------:R-:W-:Y:S02]  /*1120*/  LOP3.LUT R0, R6.reuse, 0x3, RZ, 0xc0, !PT ;  /* 0x0000000306007812 */ /* 0x040fe400078ec0ff */
[----:B------:R-:W-:Y:S02]  /*1130*/  ISETP.GE.U32.AND P1, PT, R6, 0x3, PT ;  /* 0x000000030600780c */ /* 0x000fe40003f26070 */
[----:B------:R-:W-:Y:S01]  /*1140*/  ISETP.NE.AND P0, PT, R0, 0x3, PT ;  /* 0x000000030000780c */ /* 0x000fe20003f05270 */
[----:B------:R-:W-:-:S12]  /*1150*/  IMAD.MOV.U32 R0, RZ, RZ, RZ ;  /* 0x000000ffff007224 */ /* 0x000fd800078e00ff */
[----:B------:R-:W-:Y:S05]  /*1160*/  @!P0 BRA `(.L_x_61) ;  /* 0x0000000000448947 */ /* 0x000fea0003800000 */
[----:B------:R-:W-:-:S04]  /*1170*/  IMAD.WIDE.U32 R10, R7, 0x4, R8 ;  /* 0x00000004070a7825 */ /* 0x000fc800078e0008 */
[----:B------:R-:W-:Y:S01]  /*1180*/  VIADD R0, R6, 0x1 ;  /* 0x0000000106007836 */ /* 0x000fe20000000000 */
[----:B------:R-:W-:Y:S01]  /*1190*/  IADD3 R10, P0, PT, R10, UR4, RZ ;  /* 0x000000040a0a7c10 */ /* 0x000fe2000ff1e0ff */
[----:B------:R-:W-:-:S03]  /*11a0*/  IMAD.MOV.U32 R19, RZ, RZ, R7 ;  /* 0x000000ffff137224 */ /* 0x000fc600078e0007 */
[----:B------:R-:W-:Y:S01]  /*11b0*/  LOP3.LUT R6, R0, 0x3, RZ, 0xc0, !PT ;  /* 0x0000000300067812 */ /* 0x000fe200078ec0ff */
[----:B------:R-:W-:Y:S01]  /*11c0*/  HFMA2 R0, -RZ, RZ, 0, 0 ;  /* 0x00000000ff007431 */ /* 0x000fe200000001ff */
[----:B------:R-:W-:Y:S02]  /*11d0*/  IADD3.X R11, PT, PT, R11, UR5, RZ, P0, !PT ;  /* 0x000000050b0b7c10 */ /* 0x000fe400087fe4ff */
[----:B------:R-:W-:-:S07]  /*11e0*/  IADD3 R6, PT, PT, -R6, RZ, RZ ;  /* 0x000000ff06067210 */ /* 0x000fce0007ffe1ff */
.L_x_62:
[----:B------:R-:W-:Y:S01]  /*11f0*/  IMAD.MOV.U32 R12, RZ, RZ, R10 ;  /* 0x000000ffff0c7224 */ /* 0x000fe200078e000a */
[----:B------:R-:W-:-:S05]  /*1200*/  MOV R13, R11 ;  /* 0x0000000b000d7202 */ /* 0x000fca0000000f00 */
[----:B------:R-:W2:Y:S01]  /*1210*/  LDG.E R15, desc[UR8][R12.64] ;  /* 0x000000080c0f7981 */ /* 0x000ea2000c1e1900 */
[----:B------:R-:W-:Y:S01]  /*1220*/  VIADD R6, R6, 0x1 ;  /* 0x0000000106067836 */ /* 0x000fe20000000000 */
[C---:B------:R-:W-:Y:S01]  /*1230*/  IADD3 R19, PT, PT, R2.reuse, R19, RZ ;  /* 0x0000001302137210 */ /* 0x040fe20007ffe0ff */
[----:B------:R-:W-:-:S03]  /*1240*/  IMAD.WIDE.U32 R10, R2, 0x4, R12 ;  /* 0x00000004020a7825 */ /* 0x000fc600078e000c */
[----:B------:R-:W-:Y:S01]  /*1250*/  ISETP.NE.AND P0, PT, R6, RZ, PT ;  /* 0x000000ff0600720c */ /* 0x000fe20003f05270 */
[----:B--2---:R-:W-:-:S12]  /*1260*/  FADD R0, R15, R0 ;  /* 0x000000000f007221 */ /* 0x004fd80000000000 */
[----:B------:R-:W-:Y:S05]  /*1270*/  @P0 BRA `(.L_x_62) ;  /* 0xfffffffc00dc0947 */ /* 0x000fea000383ffff */
.L_x_61:
[----:B------:R-:W-:Y:S05]  /*1280*/  BSYNC.RECONVERGENT B1 ;  /* 0x0000000000017941 */ /* 0x000fea0003800200 */
.L_x_60:
[----:B------:R-:W-:Y:S05]  /*1290*/  @!P1 BRA `(.L_x_59) ;  /* 0x0000000000489947 */ /* 0x000fea0003800000 */
.L_x_63:
[----:B------:R-:W-:Y:S02]  /*12a0*/  IMAD.IADD R13, R2, 0x1, R19 ;  /* 0x00000001020d7824 */ /* 0x000fe400078e0213 */
[----:B------:R-:W-:-:S03]  /*12b0*/  IMAD.WIDE.U32 R10, R19, 0x4, R4 ;  /* 0x00000004130a7825 */ /* 0x000fc600078e0004 */
[C---:B------:R-:W-:Y:S01]  /*12c0*/  IADD3 R15, PT, PT, R13.reuse, R2, RZ ;  /* 0x000000020d0f7210 */ /* 0x040fe20007ffe0ff */
[----:B------:R-:W-:Y:S02]  /*12d0*/  IMAD.WIDE.U32 R12, R13, 0x4, R4 ;  /* 0x000000040d0c7825 */ /* 0x000fe400078e0004 */
[----:B------:R-:W2:Y:S02]  /*12e0*/  LDG.E R11, desc[UR8][R10.64] ;  /* 0x000000080a0b7981 */ /* 0x000ea4000c1e1900 */
[C---:B------:R-:W-:Y:S02]  /*12f0*/  IMAD.IADD R19, R15.reuse, 0x1, R2 ;  /* 0x000000010f137824 */ /* 0x040fe400078e0202 */
[--C-:B------:R-:W-:Y:S01]  /*1300*/  IMAD.WIDE.U32 R14, R15, 0x4, R4.reuse ;  /* 0x000000040f0e7825 */ /* 0x100fe200078e0004 */
[----:B------:R-:W3:Y:S03]  /*1310*/  LDG.E R13, desc[UR8][R12.64] ;  /* 0x000000080c0d7981 */ /* 0x000ee6000c1e1900 */
[----:B------:R-:W-:-:S02]  /*1320*/  IMAD.WIDE.U32 R16, R19, 0x4, R4 ;  /* 0x0000000413107825 */ /* 0x000fc400078e0004 */
[----:B------:R-:W4:Y:S04]  /*1330*/  LDG.E R15, desc[UR8][R14.64] ;  /* 0x000000080e0f7981 */ /* 0x000f28000c1e1900 */
[----:B------:R-:W5:Y:S01]  /*1340*/  LDG.E R17, desc[UR8][R16.64] ;  /* 0x0000000810117981 */ /* 0x000f62000c1e1900 */
[----:B------:R-:W-:-:S04]  /*1350*/  IADD3 R19, PT, PT, R19, R2, RZ ;  /* 0x0000000213137210 */ /* 0x000fc80007ffe0ff */
[----:B------:R-:W-:Y:S01]  /*1360*/  ISETP.GE.AND P0, PT, R19, UR7, PT ;  /* 0x0000000713007c0c */ /* 0x000fe2000bf06270 */
[----:B--2---:R-:W-:-:S04]  /*1370*/  FADD R0, R11, R0 ;  /* 0x000000000b007221 */ /* 0x004fc80000000000 */
[----:B---3--:R-:W-:-:S04]  /*1380*/  FADD R0, R0, R13 ;  /* 0x0000000d00007221 */ /* 0x008fc80000000000 */
[----:B----4-:R-:W-:-:S04]  /*1390*/  FADD R0, R0, R15 ;  /* 0x0000000f00007221 */ /* 0x010fc80000000000 */
[----:B-----5:R-:W-:Y:S01]  /*13a0*/  FADD R0, R0, R17 ;  /* 0x0000001100007221 */ /* 0x020fe20000000000 */
[----:B------:R-:W-:Y:S06]  /*13b0*/  @!P0 BRA `(.L_x_63) ;  /* 0xfffffffc00b88947 */ /* 0x000fec000383ffff */
.L_x_59:
[----:B------:R-:W-:Y:S05]  /*13c0*/  BSYNC.RECONVERGENT B0 ;  /* 0x0000000000007941 */ /* 0x000fea0003800200 */
.L_x_58:
[----:B------:R-:W-:Y:S01]  /*13d0*/  ISETP.GE.U32.AND P0, PT, R2, 0x2, PT ;  /* 0x000000020200780c */ /* 0x000fe20003f06070 */
[----:B------:R1:W-:Y:S01]  /*13e0*/  STS [R3], R0 ;  /* 0x0000000003007388 */ /* 0x0003e20000000800 */
[----:B------:R-:W3:Y:S01]  /*13f0*/  LDCU UR6, c[0x0][0x394] ;  /* 0x00007280ff0677ac */ /* 0x000ee20008000800 */
[----:B------:R-:W-:Y:S10]  /*1400*/  BAR.SYNC.DEFER_BLOCKING 0x0 ;  /* 0x0000000000007b1d */ /* 0x000ff40000010000 */
[----:B-1----:R-:W-:Y:S05]  /*1410*/  @!P0 BRA `(.L_x_64) ;  /* 0x0000000000308947 */ /* 0x002fea0003800000 */
[----:B------:R-:W-:-:S07]  /*1420*/  IMAD.MOV.U32 R0, RZ, RZ, R2 ;  /* 0x000000ffff007224 */ /* 0x000fce00078e0002 */
.L_x_65:
[----:B------:R-:W-:Y:S01]  /*1430*/  BAR.SYNC.DEFER_BLOCKING 0x0 ;  /* 0x0000000000007b1d */ /* 0x000fe20000010000 */
[----:B------:R-:W-:-:S04]  /*1440*/  SHF.R.U32.HI R12, RZ, 0x1, R0 ;  /* 0x00000001ff0c7819 */ /* 0x000fc80000011600 */
[----:B------:R-:W-:-:S13]  /*1450*/  ISETP.GE.U32.AND P0, PT, R7, R12, PT ;  /* 0x0000000c0700720c */ /* 0x000fda0003f06070 */
[----:B------:R-:W-:Y:S01]  /*1460*/  @!P0 LEA R6, R12, R3, 0x2 ;  /* 0x000000030c068211 */ /* 0x000fe200078e10ff */
[----:B------:R-:W-:Y:S05]  /*1470*/  @!P0 LDS R11, [R3] ;  /* 0x00000000030b8984 */ /* 0x000fea0000000800 */
[----:B------:R-:W0:Y:S02]  /*1480*/  @!P0 LDS R6, [R6] ;  /* 0x0000000006068984 */ /* 0x000e240000000800 */
[----:B0-----:R-:W-:-:S05]  /*1490*/  @!P0 FADD R10, R6, R11 ;  /* 0x0000000b060a8221 */ /* 0x001fca0000000000 */
[----:B------:R1:W-:Y:S01]  /*14a0*/  @!P0 STS [R3], R10 ;  /* 0x0000000a03008388 */ /* 0x0003e20000000800 */
[----:B------:R-:W-:Y:S01]  /*14b0*/  ISETP.GT.U32.AND P0, PT, R0, 0x3, PT ;  /* 0x000000030000780c */ /* 0x000fe20003f04070 */
[----:B------:R-:W-:-:S12]  /*14c0*/  IMAD.MOV.U32 R0, RZ, RZ, R12 ;  /* 0x000000ffff007224 */ /* 0x000fd800078e000c */
[----:B-1----:R-:W-:Y:S05]  /*14d0*/  @P0 BRA `(.L_x_65) ;  /* 0xfffffffc00d40947 */ /* 0x002fea000383ffff */
.L_x_64:
[----:B------:R-:W1:Y:S08]  /*14e0*/  S2UR UR5, SR_CgaCtaId ;  /* 0x00000000000579c3 */ /* 0x000e700000008800 */
[----:B------:R-:W-:Y:S01]  /*14f0*/  BAR.SYNC.DEFER_BLOCKING 0x0 ;  /* 0x0000000000007b1d */ /* 0x000fe20000010000 */
[----:B---3--:R-:W-:-:S05]  /*1500*/  ISETP.GE.AND P0, PT, R7, UR6, PT ;  /* 0x0000000607007c0c */ /* 0x008fca000bf06270 */
[----:B------:R-:W-:Y:S02]  /*1510*/  UMOV UR4, 0x400 ;  /* 0x0000040000047882 */ /* 0x000fe40000000000 */
[----:B-1----:R-:W-:-:S06]  /*1520*/  ULEA UR4, UR5, UR4, 0x18 ;  /* 0x0000000405047291 */ /* 0x002fcc000f8ec0ff */
[----:B------:R-:W-:Y:S06]  /*1530*/  @P0 EXIT ;  /* 0x000000000000094d */ /* 0x000fec0003800000 */
[----:B------:R-:W1:Y:S01]  /*1540*/  I2F.U32.RP R12, R2 ;  /* 0x00000002000c7306 */ /* 0x000e620000209000 */
[----:B------:R-:W-:Y:S01]  /*1550*/  IADD3 R0, PT, PT, R7, R2, RZ ;  /* 0x0000000207007210 */ /* 0x000fe20007ffe0ff */
[----:B------:R-:W-:Y:S01]  /*1560*/  BSSY.RECONVERGENT B0, `(.L_x_66) ;  /* 0x0000037000007945 */ /* 0x000fe20003800200 */
[----:B------:R-:W-:Y:S02]  /*1570*/  ISETP.NE.U32.AND P2, PT, R2, RZ, PT ;  /* 0x000000ff0200720c */ /* 0x000fe40003f45070 */
[C---:B------:R-:W-:Y:S02]  /*1580*/  ISETP.GE.AND P0, PT, R0.reuse, UR6, PT ;  /* 0x0000000600007c0c */ /* 0x040fe4000bf06270 */
[----:B0-----:R-:W-:Y:S02]  /*1590*/  VIMNMX R3, PT, PT, R0, UR6, !PT ;  /* 0x0000000600037c48 */ /* 0x001fe4000ffe0100 */
[----:B------:R-:W-:-:S04]  /*15a0*/  SEL R6, RZ, 0x1, P0 ;  /* 0x00000001ff067807 */ /* 0x000fc80000000000 */
[----:B------:R-:W-:Y:S01]  /*15b0*/  IADD3 R3, PT, PT, R3, -R0, -R6 ;  /* 0x8000000003037210 */ /* 0x000fe20007ffe806 */
[----:B-1----:R-:W0:Y:S02]  /*15c0*/  MUFU.RCP R12, R12 ;  /* 0x0000000c000c7308 */ /* 0x002e240000001000 */
[----:B0-----:R-:W-:-:S06]  /*15d0*/  IADD3 R10, PT, PT, R12, 0xffffffe, RZ ;  /* 0x0ffffffe0c0a7810 */ /* 0x001fcc0007ffe0ff */
[----:B------:R0:W1:Y:S02]  /*15e0*/  F2I.FTZ.U32.TRUNC.NTZ R11, R10 ;  /* 0x0000000a000b7305 */ /* 0x000064000021f000 */
[----:B0-----:R-:W-:Y:S02]  /*15f0*/  IMAD.MOV.U32 R10, RZ, RZ, RZ ;  /* 0x000000ffff0a7224 */ /* 0x001fe400078e00ff */
[----:B-1----:R-:W-:-:S04]  /*1600*/  IMAD.MOV R13, RZ, RZ, -R11 ;  /* 0x000000ffff0d7224 */ /* 0x002fc800078e0a0b */
        /* <DEDUP_REMOVED lines=8> */
[-C--:B------:R-:W-:Y:S02]  /*1690*/  ISETP.GE.U32.AND P1, PT, R3, R2.reuse, PT ;  /* 0x000000020300720c */ /* 0x080fe40003f26070 */
[----:B------:R-:W0:Y:S11]  /*16a0*/  LDS R3, [UR4] ;  /* 0x00000004ff037984 */ /* 0x000e360008000800 */
[----:B------:R-:W-:Y:S01]  /*16b0*/  @P1 VIADD R11, R11, 0x1 ;  /* 0x000000010b0b1836 */ /* 0x000fe20000000000 */
[----:B------:R-:W-:-:S04]  /*16c0*/  @!P2 LOP3.LUT R11, RZ, R2, RZ, 0x33, !PT ;  /* 0x00000002ff0ba212 */ /* 0x000fc800078e33ff */
[----:B------:R-:W-:-:S04]  /*16d0*/  IADD3 R6, PT, PT, R6, R11, RZ ;  /* 0x0000000b06067210 */ /* 0x000fc80007ffe0ff */
[----:B------:R-:W-:-:S04]  /*16e0*/  LOP3.LUT R0, R6, 0x3, RZ, 0xc0, !PT ;  /* 0x0000000306007812 */ /* 0x000fc800078ec0ff */
[----:B------:R-:W-:-:S13]  /*16f0*/  ISETP.NE.AND P0, PT, R0, 0x3, PT ;  /* 0x000000030000780c */ /* 0x000fda0003f05270 */
[----:B------:R-:W-:Y:S05]  /*1700*/  @!P0 BRA `(.L_x_67) ;  /* 0x0000000000708947 */ /* 0x000fea0003800000 */
[----:B------:R-:W1:Y:S01]  /*1710*/  LDCU.64 UR4, c[0x0][0x380] ;  /* 0x00007000ff0477ac */ /* 0x000e620008000a00 */
[----:B------:R-:W-:Y:S02]  /*1720*/  VIADD R0, R6, 0x1 ;  /* 0x0000000106007836 */ /* 0x000fe40000000000 */
[----:B------:R-:W-:-:S03]  /*1730*/  IMAD.WIDE.U32 R8, R7, 0x4, R8 ;  /* 0x0000000407087825 */ /* 0x000fc600078e0008 */
[----:B------:R-:W-:-:S04]  /*1740*/  LOP3.LUT R0, R0, 0x3, RZ, 0xc0, !PT ;  /* 0x0000000300007812 */ /* 0x000fc800078ec0ff */
[C---:B------:R-:W-:Y:S01]  /*1750*/  IADD3 R16, PT, PT, -R0.reuse, RZ, RZ ;  /* 0x000000ff00107210 */ /* 0x040fe20007ffe1ff */
[----:B------:R-:W-:Y:S01]  /*1760*/  IMAD R7, R0, R2, R7 ;  /* 0x0000000200077224 */ /* 0x000fe200078e0207 */
[----:B-1----:R-:W-:-:S04]  /*1770*/  IADD3 R10, P0, PT, R8, UR4, RZ ;  /* 0x00000004080a7c10 */ /* 0x002fc8000ff1e0ff */
[----:B------:R-:W-:-:S09]  /*1780*/  IADD3.X R11, PT, PT, R9, UR5, RZ, P0, !PT ;  /* 0x00000005090b7c10 */ /* 0x000fd200087fe4ff */
.L_x_70:
[----:B-1----:R-:W-:Y:S01]  /*1790*/  IMAD.MOV.U32 R8, RZ, RZ, R10 ;  /* 0x000000ffff087224 */ /* 0x002fe200078e000a */
[----:B------:R-:W-:-:S05]  /*17a0*/  MOV R9, R11 ;  /* 0x0000000b00097202 */ /* 0x000fca0000000f00 */
[----:B------:R-:W3:Y:S01]  /*17b0*/  LDG.E R0, desc[UR8][R8.64] ;  /* 0x0000000808007981 */ /* 0x000ee2000c1e1900 */
[----:B0-----:R-:W0:Y:S01]  /*17c0*/  MUFU.RCP R10, R3 ;  /* 0x00000003000a7308 */ /* 0x001e220000001000 */
        /* <DEDUP_REMOVED lines=11> */
[----:B--2---:R-:W-:Y:S05]  /*1880*/  CALL.REL.NOINC `($__internal_1_$__cuda_sm3x_div_rn_noftz_f32_slowpath) ;  /* 0x0000000400647944 */ /* 0x004fea0003c00000 */
.L_x_69:
[----:B------:R-:W-:Y:S05]  /*1890*/  BSYNC.RECONVERGENT B1 ;  /* 0x0000000000017941 */ /* 0x000fea0003800200 */
.L_x_68:
[----:B------:R1:W-:Y:S01]  /*18a0*/  STG.E desc[UR8][R8.64], R13 ;  /* 0x0000000d08007986 */ /* 0x0003e2000c101908 */
[----:B------:R-:W-:Y:S01]  /*18b0*/  IMAD.WIDE.U32 R10, R2, 0x4, R8 ;  /* 0x00000004020a7825 */ /* 0x000fe200078e0008 */
[----:B------:R-:W-:Y:S06]  /*18c0*/  @P2 BRA `(.L_x_70) ;  /* 0xfffffffc00b02947 */ /* 0x000fec000383ffff */
.L_x_67:
[----:B------:R-:W-:Y:S05]  /*18d0*/  BSYNC.RECONVERGENT B0 ;  /* 0x0000000000007941 */ /* 0x000fea0003800200 */
.L_x_66:
[----:B------:R-:W-:-:S13]  /*18e0*/  ISETP.GE.U32.AND P0, PT, R6, 0x3, PT ;  /* 0x000000030600780c */ /* 0x000fda0003f06070 */
[----:B------:R-:W-:Y:S05]  /*18f0*/  @!P0 EXIT ;  /* 0x000000000000894d */ /* 0x000fea0003800000 */
[----:B-1----:R-:W-:Y:S01]  /*1900*/  SHF.L.U32 R9, R2, 0x2, RZ ;  /* 0x0000000202097819 */ /* 0x002fe200000006ff */
[----:B------:R-:W1:Y:S06]  /*1910*/  LDCU UR4, c[0x0][0x394] ;  /* 0x00007280ff0477ac */ /* 0x000e6c0008000800 */
.L_x_79:
[----:B------:R-:W-:-:S06]  /*1920*/  IMAD.WIDE.U32 R10, R7, 0x4, R4 ;  /* 0x00000004070a7825 */ /* 0x000fcc00078e0004 */
[----:B------:R-:W3:Y:S01]  /*1930*/  LDG.E R10, desc[UR8][R10.64] ;  /* 0x000000080a0a7981 */ /* 0x000ee2000c1e1900 */
[----:B0-----:R-:W0:Y:S01]  /*1940*/  MUFU.RCP R0, R3 ;  /* 0x0000000300007308 */ /* 0x001e220000001000 */
        /* <DEDUP_REMOVED lines=8> */
[----:B------:R-:W-:Y:S01]  /*19d0*/  IMAD.MOV.U32 R0, RZ, RZ, R10 ;  /* 0x000000ffff007224 */ /* 0x000fe200078e000a */
[----:B------:R-:W-:-:S07]  /*19e0*/  MOV R12, 0x1a00 ;  /* 0x00001a00000c7802 */ /* 0x000fce0000000f00 */
[----:B-12---:R-:W-:Y:S05]  /*19f0*/  CALL.REL.NOINC `($__internal_1_$__cuda_sm3x_div_rn_noftz_f32_slowpath) ;  /* 0x0000000400087944 */ /* 0x006fea0003c00000 */
.L_x_72:
[----:B-1----:R-:W-:Y:S05]  /*1a00*/  BSYNC.RECONVERGENT B0 ;  /* 0x0000000000007941 */ /* 0x002fea0003800200 */
.L_x_71:
[----:B------:R-:W-:Y:S01]  /*1a10*/  IADD3 R17, PT, PT, R2, R7, RZ ;  /* 0x0000000702117210 */ /* 0x000fe20007ffe0ff */
[----:B------:R-:W-:-:S04]  /*1a20*/  IMAD.WIDE R6, R7, 0x4, R4 ;  /* 0x0000000407067825 */ /* 0x000fc800078e0204 */
[----:B------:R-:W-:Y:S01]  /*1a30*/  IMAD.WIDE.U32 R10, R17, 0x4, R4 ;  /* 0x00000004110a7825 */ /* 0x000fe200078e0004 */
[----:B------:R0:W-:Y:S05]  /*1a40*/  STG.E desc[UR8][R6.64], R13 ;  /* 0x0000000d06007986 */ /* 0x0001ea000c101908 */
[----:B------:R-:W3:Y:S01]  /*1a50*/  LDG.E R10, desc[UR8][R10.64] ;  /* 0x000000080a0a7981 */ /* 0x000ee2000c1e1900 */
[----:B------:R-:W2:Y:S01]  /*1a60*/  MUFU.RCP R0, R3 ;  /* 0x0000000300007308 */ /* 0x000ea20000001000 */
[----:B------:R-:W-:Y:S01]  /*1a70*/  BSSY.RECONVERGENT B0, `(.L_x_73) ;  /* 0x000000c000007945 */ /* 0x000fe20003800200 */
[----:B--2---:R-:W-:-:S04]  /*1a80*/  FFMA R15, -R3, R0, 1 ;  /* 0x3f800000030f7423 */ /* 0x004fc80000000100 */
        /* <DEDUP_REMOVED lines=8> */
[----:B------:R-:W-:Y:S05]  /*1b10*/  CALL.REL.NOINC `($__internal_1_$__cuda_sm3x_div_rn_noftz_f32_slowpath) ;  /* 0x0000000000c07944 */ /* 0x000fea0003c00000 */
[----:B------:R-:W-:-:S07]  /*1b20*/  MOV R15, R13 ;  /* 0x0000000d000f7202 */ /* 0x000fce0000000f00 */
.L_x_74:
[----:B------:R-:W-:Y:S05]  /*1b30*/  BSYNC.RECONVERGENT B0 ;  /* 0x0000000000007941 */ /* 0x000fea0003800200 */
.L_x_73:
[----:B------:R-:W-:Y:S01]  /*1b40*/  IADD3 R6, P0, PT, R9, R6, RZ ;  /* 0x0000000609067210 */ /* 0x000fe20007f1e0ff */
[----:B------:R-:W-:-:S03]  /*1b50*/  IMAD.IADD R17, R17, 0x1, R2 ;  /* 0x0000000111117824 */ /* 0x000fc600078e0202 */
[----:B------:R-:W-:Y:S01]  /*1b60*/  IADD3.X R7, PT, PT, RZ, R7, RZ, P0, !PT ;  /* 0x00000007ff077210 */ /* 0x000fe200007fe4ff */
[----:B------:R-:W-:-:S04]  /*1b70*/  IMAD.WIDE.U32 R10, R17, 0x4, R4 ;  /* 0x00000004110a7825 */ /* 0x000fc800078e0004 */
[----:B------:R0:W-:Y:S04]  /*1b80*/  STG.E desc[UR8][R6.64], R15 ;  /* 0x0000000f06007986 */ /* 0x0001e8000c101908 */
[----:B------:R-:W2:Y:S01]  /*1b90*/  LDG.E R10, desc[UR8][R10.64] ;  /* 0x000000080a0a7981 */ /* 0x000ea2000c1e1900 */
[----:B------:R-:W1:Y:S01]  /*1ba0*/  MUFU.RCP R0, R3 ;  /* 0x0000000300007308 */ /* 0x000e620000001000 */
[----:B------:R-:W-:Y:S01]  /*1bb0*/  BSSY.RECONVERGENT B0, `(.L_x_75) ;  /* 0x000000b000007945 */ /* 0x000fe20003800200 */
[----:B-1----:R-:W-:-:S04]  /*1bc0*/  FFMA R13, -R3, R0, 1 ;  /* 0x3f800000030d7423 */ /* 0x002fc80000000100 */
[----:B------:R-:W-:Y:S02]  /*1bd0*/  FFMA R0, R0, R13, R0 ;  /* 0x0000000d00007223 */ /* 0x000fe40000000000 */
[----:B--2---:R-:W1:Y:S02]  /*1be0*/  FCHK P0, R10, R3 ;  /* 0x000000030a007302 */ /* 0x004e640000000000 */
[----:B------:R-:W-:-:S04]  /*1bf0*/  FFMA R8, R0, R10, RZ ;  /* 0x0000000a00087223 */ /* 0x000fc800000000ff */
[----:B------:R-:W-:-:S04]  /*1c00*/  FFMA R13, -R3, R8, R10 ;  /* 0x00000008030d7223 */ /* 0x000fc8000000010a */
[----:B------:R-:W-:Y:S01]  /*1c10*/  FFMA R13, R0, R13, R8 ;  /* 0x0000000d000d7223 */ /* 0x000fe20000000008 */
[----:B01----:R-:W-:Y:S06]  /*1c20*/  @!P0 BRA `(.L_x_76) ;  /* 0x00000000000c8947 */ /* 0x003fec0003800000 */
[----:B------:R-:W-:Y:S01]  /*1c30*/  IMAD.MOV.U32 R0, RZ, RZ, R10 ;  /* 0x000000ffff007224 */ /* 0x000fe200078e000a */
[----:B------:R-:W-:-:S07]  /*1c40*/  MOV R12, 0x1c60 ;  /* 0x00001c60000c7802 */ /* 0x000fce0000000f00 */
[----:B------:R-:W-:Y:S05]  /*1c50*/  CALL.REL.NOINC `($__internal_1_$__cuda_sm3x_div_rn_noftz_f32_slowpath) ;  /* 0x0000000000707944 */ /* 0x000fea0003c00000 */
.L_x_76:
[----:B------:R-:W-:Y:S05]  /*1c60*/  BSYNC.RECONVERGENT B0 ;  /* 0x0000000000007941 */ /* 0x000fea0003800200 */
.L_x_75:
[----:B------:R-:W-:Y:S02]  /*1c70*/  IADD3 R6, P0, PT, R9, R6, RZ ;  /* 0x0000000609067210 */ /* 0x000fe40007f1e0ff */
[----:B------:R-:W-:-:S03]  /*1c80*/  IADD3 R17, PT, PT, R17, R2, RZ ;  /* 0x0000000211117210 */ /* 0x000fc60007ffe0ff */
[----:B------:R-:W-:Y:S02]  /*1c90*/  IMAD.X R7, RZ, RZ, R7, P0 ;  /* 0x000000ffff077224 */ /* 0x000fe400000e0607 */
[----:B------:R-:W-:-:S03]  /*1ca0*/  IMAD.WIDE.U32 R10, R17, 0x4, R4 ;  /* 0x00000004110a7825 */ /* 0x000fc600078e0004 */
        /* <DEDUP_REMOVED lines=11> */
[----:B------:R-:W-:Y:S02]  /*1d60*/  MOV R0, R10 ;  /* 0x0000000a00007202 */ /* 0x000fe40000000f00 */
[----:B------:R-:W-:-:S07]  /*1d70*/  MOV R12, 0x1d90 ;  /* 0x00001d90000c7802 */ /* 0x000fce0000000f00 */
[----:B------:R-:W-:Y:S05]  /*1d80*/  CALL.REL.NOINC `($__internal_1_$__cuda_sm3x_div_rn_noftz_f32_slowpath) ;  /* 0x0000000000247944 */ /* 0x000fea0003c00000 */
[----:B------:R-:W-:-:S07]  /*1d90*/  IMAD.MOV.U32 R15, RZ, RZ, R13 ;  /* 0x000000ffff0f7224 */ /* 0x000fce00078e000d */
.L_x_78:
[----:B------:R-:W-:Y:S05]  /*1da0*/  BSYNC.RECONVERGENT B0 ;  /* 0x0000000000007941 */ /* 0x000fea0003800200 */
.L_x_77:
[----:B------:R-:W-:-:S04]  /*1db0*/  IADD3 R10, P0, PT, R9, R6, RZ ;  /* 0x00000006090a7210 */ /* 0x000fc80007f1e0ff */
[----:B------:R-:W-:Y:S01]  /*1dc0*/  IADD3.X R11, PT, PT, RZ, R7, RZ, P0, !PT ;  /* 0x00000007ff0b7210 */ /* 0x000fe200007fe4ff */
[----:B------:R-:W-:-:S04]  /*1dd0*/  IMAD.IADD R7, R17, 0x1, R2 ;  /* 0x0000000111077824 */ /* 0x000fc800078e0202 */
[----:B------:R3:W-:Y:S01]  /*1de0*/  STG.E desc[UR8][R10.64], R15 ;  /* 0x0000000f0a007986 */ /* 0x0007e2000c101908 */
[----:B------:R-:W-:-:S13]  /*1df0*/  ISETP.GE.AND P0, PT, R7, UR4, PT ;  /* 0x0000000407007c0c */ /* 0x000fda000bf06270 */
[----:B---3--:R-:W-:Y:S05]  /*1e00*/  @!P0 BRA `(.L_x_79) ;  /* 0xfffffff800c48947 */ /* 0x008fea000383ffff */
[----:B------:R-:W-:Y:S05]  /*1e10*/  EXIT ;  /* 0x000000000000794d */ /* 0x000fea0003800000 */
        .weak           $__internal_1_$__cuda_sm3x_div_rn_noftz_f32_slowpath
        .type           $__internal_1_$__cuda_sm3x_div_rn_noftz_f32_slowpath,@function
        .size           $__internal_1_$__cuda_sm3x_div_rn_noftz_f32_slowpath,(.L_x_179 - $__internal_1_$__cuda_sm3x_div_rn_noftz_f32_slowpath)
$__internal_1_$__cuda_sm3x_div_rn_noftz_f32_slowpath:
        /* <DEDUP_REMOVED lines=28> */
[----:B------:R-:W-:Y:S02]  /*1fe0*/  IADD3 R11, PT, PT, R15, -0x1, RZ ;  /* 0xffffffff0f0b7810 */ /* 0x000fe40007ffe0ff */
[----:B------:R-:W-:Y:S02]  /*1ff0*/  ISETP.GE.AND P1, PT, R14, RZ, PT ;  /* 0x000000ff0e00720c */ /* 0x000fe40003f26270 */
[----:B------:R-:W-:-:S11]  /*2000*/  ISETP.GE.AND P0, PT, R11, RZ, PT ;  /* 0x000000ff0b00720c */ /* 0x000fd60003f06270 */
[----:B------:R-:W-:Y:S02]  /*2010*/  @!P1 FFMA R13, R3, 1.84467440737095516160e+19, RZ ;  /* 0x5f800000030d9823 */ /* 0x000fe400000000ff */
[----:B------:R-:W-:Y:S01]  /*2020*/  @P0 IMAD.MOV.U32 R11, RZ, RZ, RZ ;  /* 0x000000ffff0b0224 */ /* 0x000fe200078e00ff */
[----:B------:R-:W-:Y:S01]  /*2030*/  @!P0 MOV R11, 0xffffffc0 ;  /* 0xffffffc0000b8802 */ /* 0x000fe20000000f00 */
[----:B------:R-:W-:-:S04]  /*2040*/  @!P0 FFMA R0, R0, 1.84467440737095516160e+19, RZ ;  /* 0x5f80000000008823 */ /* 0x000fc800000000ff */
[----:B------:R-:W-:-:S07]  /*2050*/  @!P1 VIADD R11, R11, 0x40 ;  /* 0x000000400b0b9836 */ /* 0x000fce0000000000 */
.L_x_81:
[----:B------:R-:W-:Y:S01]  /*2060*/  LEA R14, R10, 0xc0800000, 0x17 ;  /* 0xc08000000a0e7811 */ /* 0x000fe200078eb8ff */
[----:B------:R-:W-:Y:S01]  /*2070*/  VIADD R15, R15, 0xffffff81 ;  /* 0xffffff810f0f7836 */ /* 0x000fe20000000000 */
[----:B------:R-:W-:Y:S02]  /*2080*/  BSSY.RECONVERGENT B3, `(.L_x_86) ;  /* 0x0000035000037945 */ /* 0x000fe40003800200 */
[----:B------:R-:W-:Y:S01]  /*2090*/  IADD3 R18, PT, PT, -R14, R13, RZ ;  /* 0x0000000d0e127210 */ /* 0x000fe20007ffe1ff */
[----:B------:R-:W-:-:S03]  /*20a0*/  IMAD R0, R15, -0x800000, R0 ;  /* 0xff8000000f007824 */ /* 0x000fc600078e0200 */
        /* <DEDUP_REMOVED lines=24> */
[-CC-:B------:R-:W-:Y:S01]  /*2230*/  FFMA.RZ R11, R14, R0.reuse, R19.reuse ;  /* 0x000000000e0b7223 */ /* 0x180fe2000000c013 */
[C---:B------:R-:W-:Y:S02]  /*2240*/  ISETP.NE.AND P3, PT, R10.reuse, RZ, PT ;  /* 0x000000ff0a00720c */ /* 0x040fe40003f65270 */
[----:B------:R-:W-:Y:S02]  /*2250*/  ISETP.NE.AND P1, PT, R10, RZ, PT ;  /* 0x000000ff0a00720c */ /* 0x000fe40003f25270 */
[----:B------:R-:W-:Y:S01]  /*2260*/  LOP3.LUT R15, R11, 0x7fffff, RZ, 0xc0, !PT ;  /* 0x007fffff0b0f7812 */ /* 0x000fe200078ec0ff */
[CCC-:B------:R-:W-:Y:S01]  /*2270*/  FFMA.RP R11, R14.reuse, R0.reuse, R19.reuse ;  /* 0x000000000e0b7223 */ /* 0x1c0fe20000008013 */
[----:B------:R-:W-:Y:S01]  /*2280*/  FFMA.RM R0, R14, R0, R19 ;  /* 0x000000000e007223 */ /* 0x000fe20000004013 */
[C---:B------:R-:W-:Y:S01]  /*2290*/  VIADD R14, R10.reuse, 0x20 ;  /* 0x000000200a0e7836 */ /* 0x040fe20000000000 */
[----:B------:R-:W-:Y:S02]  /*22a0*/  LOP3.LUT R15, R15, 0x800000, RZ, 0xfc, !PT ;  /* 0x008000000f0f7812 */ /* 0x000fe400078efcff */
[----:B------:R-:W-:-:S02]  /*22b0*/  IADD3 R10, PT, PT, -R10, RZ, RZ ;  /* 0x000000ff0a0a7210 */ /* 0x000fc40007ffe1ff */
[----:B------:R-:W-:Y:S02]  /*22c0*/  SHF.L.U32 R14, R15, R14, RZ ;  /* 0x0000000e0f0e7219 */ /* 0x000fe400000006ff */
[----:B------:R-:W-:Y:S02]  /*22d0*/  FSETP.NEU.FTZ.AND P0, PT, R11, R0, PT ;  /* 0x000000000b00720b */ /* 0x000fe40003f1d000 */
[----:B------:R-:W-:Y:S02]  /*22e0*/  SEL R0, R10, RZ, P3 ;  /* 0x000000ff0a007207 */ /* 0x000fe40001800000 */
[----:B------:R-:W-:Y:S02]  /*22f0*/  ISETP.NE.AND P1, PT, R14, RZ, P1 ;  /* 0x000000ff0e00720c */ /* 0x000fe40000f25270 */
[----:B------:R-:W-:Y:S02]  /*2300*/  SHF.R.U32.HI R0, RZ, R0, R15 ;  /* 0x00000000ff007219 */ /* 0x000fe4000001160f */
[----:B------:R-:W-:-:S02]  /*2310*/  PLOP3.LUT P0, PT, P0, P1, PT, 0xf8, 0x8f ;  /* 0x00000000008f781c */ /* 0x000fc40000703f70 */
[----:B------:R-:W-:Y:S02]  /*2320*/  SHF.R.U32.HI R11, RZ, 0x1, R0 ;  /* 0x00000001ff0b7819 */ /* 0x000fe40000011600 */
[----:B------:R-:W-:-:S04]  /*2330*/  SEL R10, RZ, 0x1, !P0 ;  /* 0x00000001ff0a7807 */ /* 0x000fc80004000000 */
[----:B------:R-:W-:-:S04]  /*2340*/  LOP3.LUT R15, R10, 0x1, R11, 0xf8, !PT ;  /* 0x000000010a0f7812 */ /* 0x000fc800078ef80b */
[----:B------:R-:W-:-:S05]  /*2350*/  LOP3.LUT R0, R15, R0, RZ, 0xc0, !PT ;  /* 0x000000000f007212 */ /* 0x000fca00078ec0ff */
[----:B------:R-:W-:-:S05]  /*2360*/  IMAD.IADD R0, R11, 0x1, R0 ;  /* 0x000000010b007824 */ /* 0x000fca00078e0200 */
[----:B------:R-:W-:Y:S01]  /*2370*/  LOP3.LUT R13, R0, R13, RZ, 0xfc, !PT ;  /* 0x0000000d000d7212 */ /* 0x000fe200078efcff */
[----:B------:R-:W-:Y:S06]  /*2380*/  BRA `(.L_x_89) ;  /* 0x0000000000107947 */ /* 0x000fec0003800000 */
.L_x_88:
[----:B------:R-:W-:-:S04]  /*2390*/  LOP3.LUT R13, R13, 0x80000000, RZ, 0xc0, !PT ;  /* 0x800000000d0d7812 */ /* 0x000fc800078ec0ff */
[----:B------:R-:W-:Y:S01]  /*23a0*/  LOP3.LUT R13, R13, 0x7f800000, RZ, 0xfc, !PT ;  /* 0x7f8000000d0d7812 */ /* 0x000fe200078efcff */
[----:B------:R-:W-:Y:S06]  /*23b0*/  BRA `(.L_x_89) ;  /* 0x0000000000047947 */ /* 0x000fec0003800000 */
.L_x_87:
[----:B------:R-:W-:-:S07]  /*23c0*/  LEA R13, R18, R13, 0x17 ;  /* 0x0000000d120d7211 */ /* 0x000fce00078eb8ff */
.L_x_89:
[----:B------:R-:W-:Y:S05]  /*23d0*/  BSYNC.RECONVERGENT B3 ;  /* 0x0000000000037941 */ /* 0x000fea0003800200 */
.L_x_86:
[----:B------:R-:W-:Y:S05]  /*23e0*/  BRA `(.L_x_90) ;  /* 0x0000000000207947 */ /* 0x000fea0003800000 */
.L_x_85:
[----:B------:R-:W-:-:S04]  /*23f0*/  LOP3.LUT R13, R13, 0x80000000, R0, 0x48, !PT ;  /* 0x800000000d0d7812 */ /* 0x000fc800078e4800 */
[----:B------:R-:W-:Y:S01]  /*2400*/  LOP3.LUT R13, R13, 0x7f800000, RZ, 0xfc, !PT ;  /* 0x7f8000000d0d7812 */ /* 0x000fe200078efcff */
[----:B------:R-:W-:Y:S06]  /*2410*/  BRA `(.L_x_90) ;  /* 0x0000000000147947 */ /* 0x000fec0003800000 */
.L_x_84:
[----:B------:R-:W-:Y:S01]  /*2420*/  LOP3.LUT R13, R13, 0x80000000, R0, 0x48, !PT ;  /* 0x800000000d0d7812 */ /* 0x000fe200078e4800 */
[----:B------:R-:W-:Y:S06]  /*2430*/  BRA `(.L_x_90) ;  /* 0x00000000000c7947 */ /* 0x000fec0003800000 */
.L_x_83:
[----:B------:R-:W0:Y:S01]  /*2440*/  MUFU.RSQ R13, -QNAN ;  /* 0xffc00000000d7908 */ /* 0x000e220000001400 */
[----:B------:R-:W-:Y:S05]  /*2450*/  BRA `(.L_x_90) ;  /* 0x0000000000047947 */ /* 0x000fea0003800000 */
.L_x_82:
[----:B------:R-:W-:-:S07]  /*2460*/  FADD.FTZ R13, R0, R3 ;  /* 0x00000003000d7221 */ /* 0x000fce0000010000 */
.L_x_90:
[----:B------:R-:W-:Y:S05]  /*2470*/  BSYNC.RECONVERGENT B2 ;  /* 0x0000000000027941 */ /* 0x000fea0003800200 */
.L_x_80:
[----:B------:R-:W-:Y:S02]  /*2480*/  HFMA2 R11, -RZ, RZ, 0, 0 ;  /* 0x00000000ff0b7431 */ /* 0x000fe400000001ff */
[----:B------:R-:W-:-:S04]  /*2490*/  IMAD.MOV.U32 R10, RZ, RZ, R12 ;  /* 0x000000ffff0a7224 */ /* 0x000fc800078e000c */
[----:B0-----:R-:W-:Y:S05]  /*24a0*/  RET.REL.NODEC R10 `(_Z15softmax_kernel2PfS_ii) ;  /* 0xffffffd80ad47950 */ /* 0x001fea0003c3ffff */
.L_x_91:
        /* <DEDUP_REMOVED lines=13> */
.L_x_179:


//--------------------- .text._Z15softmax_kernel1PfS_ii --------------------------
	.section	.text._Z15softmax_kernel1PfS_ii,"ax",@progbits
	.align	128
        .global         _Z15softmax_kernel1PfS_ii
        .type           _Z15softmax_kernel1PfS_ii,@function
        .size           _Z15softmax_kernel1PfS_ii,(.L_x_180 - _Z15softmax_kernel1PfS_ii)
        .other          _Z15softmax_kernel1PfS_ii,@"STO_CUDA_ENTRY STV_DEFAULT"
_Z15softmax_kernel1PfS_ii:
.text._Z15softmax_kernel1PfS_ii:
[----:B------:R-:W-:Y:S01]  /*0000*/  LDC R1, c[0x0][0x37c] ;  /* 0x0000df00ff017b82 */ /* 0x000fe20000000800 */
[----:B------:R-:W0:Y:S07]  /*0010*/  S2R R0, SR_TID.X ;  /* 0x0000000000007919 */ /* 0x000e2e0000002100 */
[----:B------:R-:W0:Y:S01]  /*0020*/  S2UR UR4, SR_CTAID.X ;  /* 0x00000000000479c3 */ /* 0x000e220000002500 */
[----:B------:R-:W1:Y:S07]  /*0030*/  LDCU UR5, c[0x0][0x390] ;  /* 0x00007200ff0577ac */ /* 0x000e6e0008000800 */
[----:B------:R-:W0:Y:S02]  /*0040*/  LDC R7, c[0x0][0x360] ;  /* 0x0000d800ff077b82 */ /* 0x000e240000000800 */
[----:B0-----:R-:W-:-:S05]  /*0050*/  IMAD R7, R7, UR4, R0 ;  /* 0x0000000407077c24 */ /* 0x001fca000f8e0200 */
[----:B-1----:R-:W-:-:S13]  /*0060*/  ISETP.GE.AND P0, PT, R7, UR5, PT ;  /* 0x0000000507007c0c */ /* 0x002fda000bf06270 */
[----:B------:R-:W-:Y:S05]  /*0070*/  @P0 EXIT ;  /* 0x000000000000094d */ /* 0x000fea0003800000 */
[----:B------:R-:W0:Y:S01]  /*0080*/  LDCU UR4, c[0x0][0x394] ;  /* 0x00007280ff0477ac */ /* 0x000e220008000800 */
[----:B------:R-:W-:Y:S01]  /*0090*/  MOV R0, 0xff800000 ;  /* 0xff80000000007802 */ /* 0x000fe20000000f00 */
[----:B------:R-:W1:Y:S01]  /*00a0*/  LDCU.64 UR6, c[0x0][0x388] ;  /* 0x00007100ff0677ac */ /* 0x000e620008000a00 */
[----:B------:R-:W2:Y:S01]  /*00b0*/  LDCU.64 UR8, c[0x0][0x358] ;  /* 0x00006b00ff0877ac */ /* 0x000ea20008000a00 */
[----:B0-----:R-:W-:Y:S01]  /*00c0*/  IMAD R7, R7, UR4, RZ ;  /* 0x0000000407077c24 */ /* 0x001fe2000f8e02ff */
[----:B------:R-:W-:-:S03]  /*00d0*/  UISETP.GE.AND UP0, UPT, UR4, 0x1, UPT ;  /* 0x000000010400788c */ /* 0x000fc6000bf06270 */
[----:B------:R-:W-:Y:S01]  /*00e0*/  IMAD.WIDE R4, R7, 0x4, RZ ;  /* 0x0000000407047825 */ /* 0x000fe200078e02ff */
[----:B------:R-:W-:Y:S02]  /*00f0*/  SHF.R.S32.HI R10, RZ, 0x1f, R7 ;  /* 0x0000001fff0a7819 */ /* 0x000fe40000011407 */
[----:B-1----:R-:W-:-:S04]  /*0100*/  IADD3 R8, P0, PT, R4, UR6, RZ ;  /* 0x0000000604087c10 */ /* 0x002fc8000ff1e0ff */
[----:B------:R-:W-:Y:S01]  /*0110*/  IADD3.X R9, PT, PT, R5, UR7, RZ, P0, !PT ;  /* 0x0000000705097c10 */ /* 0x000fe200087fe4ff */
[----:B--2---:R-:W-:Y:S08]  /*0120*/  BRA.U !UP0, `(.L_x_92) ;  /* 0x00000009080c7547 */ /* 0x004ff0000b800000 */
[----:B------:R-:W-:Y:S01]  /*0130*/  UISETP.GE.U32.AND UP1, UPT, UR4, 0x10, UPT ;  /* 0x000000100400788c */ /* 0x000fe2000bf26070 */
[----:B------:R-:W-:Y:S01]  /*0140*/  HFMA2 R11, -RZ, RZ, 0, 0 ;  /* 0x00000000ff0b7431 */ /* 0x000fe200000001ff */
[----:B------:R-:W-:Y:S01]  /*0150*/  ULOP3.LUT UR5, UR4, 0xf, URZ, 0xc0, !UPT ;  /* 0x0000000f04057892 */ /* 0x000fe2000f8ec0ff */
[----:B------:R-:W-:-:S03]  /*0160*/  MOV R0, 0xff800000 ;  /* 0xff80000000007802 */ /* 0x000fc60000000f00 */
[----:B------:R-:W-:-:S03]  /*0170*/  UISETP.NE.AND UP0, UPT, UR5, URZ, UPT ;  /* 0x000000ff0500728c */ /* 0x000fc6000bf05270 */
[----:B------:R-:W-:Y:S08]  /*0180*/  BRA.U !UP1, `(.L_x_93) ;  /* 0x0000000109ec7547 */ /* 0x000ff0000b800000 */
[----:B------:R-:W-:Y:S01]  /*0190*/  ULOP3.LUT UR4, UR4, 0x7ffffff0, URZ, 0xc0, !UPT ;  /* 0x7ffffff004047892 */ /* 0x000fe2000f8ec0ff */
[----:B------:R-:W-:Y:S02]  /*01a0*/  IADD3 R2, P0, PT, R8, 0x20, RZ ;  /* 0x0000002008027810 */ /* 0x000fe40007f1e0ff */
[----:B------:R-:W-:Y:S01]  /*01b0*/  MOV R0, 0xff800000 ;  /* 0xff80000000007802 */ /* 0x000fe20000000f00 */
[----:B------:R-:W-:Y:S01]  /*01c0*/  UIADD3 UR6, UPT, UPT, -UR4, URZ, URZ ;  /* 0x000000ff04067290 */ /* 0x000fe2000fffe1ff */
[----:B------:R-:W-:Y:S02]  /*01d0*/  IADD3.X R3, PT, PT, RZ, R9, RZ, P0, !PT ;  /* 0x00000009ff037210 */ /* 0x000fe400007fe4ff */
[----:B------:R-:W-:-:S09]  /*01e0*/  MOV R11, UR4 ;  /* 0x00000004000b7c02 */ /* 0x000fd20008000f00 */
.L_x_94:
[----:B------:R-:W2:Y:S04]  /*01f0*/  LDG.E R23, desc[UR8][R2.64+-0x20] ;  /* 0xffffe00802177981 */ /* 0x000ea8000c1e1900 */
[----:B------:R-:W3:Y:S04]  /*0200*/  LDG.E R25, desc[UR8][R2.64+-0x1c] ;  /* 0xffffe40802197981 */ /* 0x000ee8000c1e1900 */
[----:B------:R-:W4:Y:S04]  /*0210*/  LDG.E R27, desc[UR8][R2.64+-0x18] ;  /* 0xffffe808021b7981 */ /* 0x000f28000c1e1900 */
[----:B------:R-:W5:Y:S04]  /*0220*/  LDG.E R29, desc[UR8][R2.64+-0x14] ;  /* 0xffffec08021d7981 */ /* 0x000f68000c1e1900 */
        /* <DEDUP_REMOVED lines=11> */
[----:B------:R0:W5:Y:S01]  /*02e0*/  LDG.E R6, desc[UR8][R2.64+0x1c] ;  /* 0x00001c0802067981 */ /* 0x000162000c1e1900 */
[----:B------:R-:W-:-:S04]  /*02f0*/  UIADD3 UR6, UPT, UPT, UR6, 0x10, URZ ;  /* 0x0000001006067890 */ /* 0x000fc8000fffe0ff */
[----:B------:R-:W-:Y:S01]  /*0300*/  UISETP.NE.AND UP1, UPT, UR6, URZ, UPT ;  /* 0x000000ff0600728c */ /* 0x000fe2000bf25270 */
[----:B0-----:R-:W-:-:S04]  /*0310*/  IADD3 R2, P1, PT, R2, 0x40, RZ ;  /* 0x0000004002027810 */ /* 0x001fc80007f3e0ff */
[----:B------:R-:W-:Y:S02]  /*0320*/  IADD3.X R3, PT, PT, RZ, R3, RZ, P1, !PT ;  /* 0x00000003ff037210 */ /* 0x000fe40000ffe4ff */
[----:B--2---:R-:W-:-:S04]  /*0330*/  FSETP.GT.AND P0, PT, R23, R0, PT ;  /* 0x000000001700720b */ /* 0x004fc80003f04000 */
[----:B------:R-:W-:-:S04]  /*0340*/  FSEL R0, R23, R0, P0 ;  /* 0x0000000017007208 */ /* 0x000fc80000000000 */
[----:B---3--:R-:W-:-:S04]  /*0350*/  FSETP.GT.AND P0, PT, R25, R0, PT ;  /* 0x000000001900720b */ /* 0x008fc80003f04000 */
[----:B------:R-:W-:-:S04]  /*0360*/  FSEL R0, R25, R0, P0 ;  /* 0x0000000019007208 */ /* 0x000fc80000000000 */
[----:B----4-:R-:W-:-:S04]  /*0370*/  FSETP.GT.AND P0, PT, R27, R0, PT ;  /* 0x000000001b00720b */ /* 0x010fc80003f04000 */
[----:B------:R-:W-:-:S04]  /*0380*/  FSEL R0, R27, R0, P0 ;  /* 0x000000001b007208 */ /* 0x000fc80000000000 */
[----:B-----5:R-:W-:-:S04]  /*0390*/  FSETP.GT.AND P0, PT, R29, R0, PT ;  /* 0x000000001d00720b */ /* 0x020fc80003f04000 */
[----:B------:R-:W-:-:S04]  /*03a0*/  FSEL R29, R29, R0, P0 ;  /* 0x000000001d1d7208 */ /* 0x000fc80000000000 */
[----:B------:R-:W-:-:S04]  /*03b0*/  FSETP.GT.AND P0, PT, R22, R29, PT ;  /* 0x0000001d1600720b */ /* 0x000fc80003f04000 */
        /* <DEDUP_REMOVED lines=22> */
[----:B------:R-:W-:Y:S01]  /*0520*/  FSEL R0, R6, R13, P0 ;  /* 0x0000000d06007208 */ /* 0x000fe20000000000 */
[----:B------:R-:W-:Y:S08]  /*0530*/  BRA.U UP1, `(.L_x_94) ;  /* 0xfffffffd012c7547 */ /* 0x000ff0000b83ffff */
.L_x_93:
[----:B------:R-:W-:Y:S05]  /*0540*/  BRA.U !UP0, `(.L_x_92) ;  /* 0x0000000508047547 */ /* 0x000fea000b800000 */
[----:B------:R-:W0:Y:S01]  /*0550*/  LDCU UR4, c[0x0][0x394] ;  /* 0x00007280ff0477ac */ /* 0x000e220008000800 */
[----:B------:R-:W-:Y:S02]  /*0560*/  UISETP.GE.U32.AND UP0, UPT, UR5, 0x8, UPT ;  /* 0x000000080500788c */ /* 0x000fe4000bf06070 */
[----:B0-----:R-:W-:-:S04]  /*0570*/  ULOP3.LUT UR6, UR4, 0x7, URZ, 0xc0, !UPT ;  /* 0x0000000704067892 */ /* 0x001fc8000f8ec0ff */
[----:B------:R-:W-:-:S03]  /*0580*/  UISETP.NE.AND UP1, UPT, UR6, URZ, UPT ;  /* 0x000000ff0600728c */ /* 0x000fc6000bf25270 */
[----:B------:R-:W-:Y:S08]  /*0590*/  BRA.U !UP0, `(.L_x_95) ;  /* 0x0000000108687547 */ /* 0x000ff0000b800000 */
[----:B------:R-:W-:-:S05]  /*05a0*/  IMAD.WIDE.U32 R2, R11, 0x4, R8 ;  /* 0x000000040b027825 */ /* 0x000fca00078e0008 */
[----:B------:R-:W2:Y:S04]  /*05b0*/  LDG.E R13, desc[UR8][R2.64] ;  /* 0x00000008020d7981 */ /* 0x000ea8000c1e1900 */
[----:B------:R-:W3:Y:S04]  /*05c0*/  LDG.E R15, desc[UR8][R2.64+0x4] ;  /* 0x00000408020f7981 */ /* 0x000ee8000c1e1900 */
[----:B------:R-:W4:Y:S04]  /*05d0*/  LDG.E R17, desc[UR8][R2.64+0x8] ;  /* 0x0000080802117981 */ /* 0x000f28000c1e1900 */
[----:B------:R-:W5:Y:S04]  /*05e0*/  LDG.E R19, desc[UR8][R2.64+0xc] ;  /* 0x00000c0802137981 */ /* 0x000f68000c1e1900 */
[----:B------:R-:W5:Y:S04]  /*05f0*/  LDG.E R21, desc[UR8][R2.64+0x10] ;  /* 0x0000100802157981 */ /* 0x000f68000c1e1900 */
[----:B------:R-:W5:Y:S04]  /*0600*/  LDG.E R23, desc[UR8][R2.64+0x14] ;  /* 0x0000140802177981 */ /* 0x000f68000c1e1900 */
[----:B------:R-:W5:Y:S04]  /*0610*/  LDG.E R25, desc[UR8][R2.64+0x18] ;  /* 0x0000180802197981 */ /* 0x000f68000c1e1900 */
[----:B------:R-:W5:Y:S01]  /*0620*/  LDG.E R27, desc[UR8][R2.64+0x1c] ;  /* 0x00001c08021b7981 */ /* 0x000f62000c1e1900 */
[----:B------:R-:W-:-:S02]  /*0630*/  IADD3 R11, PT, PT, R11, 0x8, RZ ;  /* 0x000000080b0b7810 */ /* 0x000fc40007ffe0ff */
        /* <DEDUP_REMOVED lines=15> */
[----:B------:R-:W-:-:S09]  /*0730*/  FSEL R0, R27, R0, P0 ;  /* 0x000000001b007208 */ /* 0x000fd20000000000 */
.L_x_95:
[----:B------:R-:W-:Y:S05]  /*0740*/  BRA.U !UP1, `(.L_x_92) ;  /* 0x0000000109847547 */ /* 0x000fea000b800000 */
[----:B------:R-:W-:Y:S02]  /*0750*/  UISETP.GE.U32.AND UP0, UPT, UR6, 0x4, UPT ;  /* 0x000000040600788c */ /* 0x000fe4000bf06070 */
[----:B------:R-:W-:-:S04]  /*0760*/  ULOP3.LUT UR4, UR4, 0x3, URZ, 0xc0, !UPT ;  /* 0x0000000304047892 */ /* 0x000fc8000f8ec0ff */
[----:B------:R-:W-:-:S03]  /*0770*/  UISETP.NE.AND UP1, UPT, UR4, URZ, UPT ;  /* 0x000000ff0400728c */ /* 0x000fc6000bf25270 */
[----:B------:R-:W-:Y:S08]  /*0780*/  BRA.U !UP0, `(.L_x_96) ;  /* 0x0000000108387547 */ /* 0x000ff0000b800000 */
[----:B------:R-:W-:-:S05]  /*0790*/  IMAD.WIDE.U32 R2, R11, 0x4, R8 ;  /* 0x000000040b027825 */ /* 0x000fca00078e0008 */
[----:B------:R-:W2:Y:S04]  /*07a0*/  LDG.E R13, desc[UR8][R2.64] ;  /* 0x00000008020d7981 */ /* 0x000ea8000c1e1900 */
[----:B------:R-:W3:Y:S04]  /*07b0*/  LDG.E R15, desc[UR8][R2.64+0x4] ;  /* 0x00000408020f7981 */ /* 0x000ee8000c1e1900 */
[----:B------:R-:W4:Y:S04]  /*07c0*/  LDG.E R17, desc[UR8][R2.64+0x8] ;  /* 0x0000080802117981 */ /* 0x000f28000c1e1900 */
        /* <DEDUP_REMOVED lines=9> */
[----:B------:R-:W-:-:S09]  /*0860*/  FSEL R0, R19, R0, P0 ;  /* 0x0000000013007208 */ /* 0x000fd20000000000 */
.L_x_96:
[----:B------:R-:W-:Y:S05]  /*0870*/  BRA.U !UP1, `(.L_x_92) ;  /* 0x0000000109387547 */ /* 0x000fea000b800000 */
[----:B------:R-:W0:Y:S01]  /*0880*/  LDCU.64 UR6, c[0x0][0x388] ;  /* 0x00007100ff0677ac */ /* 0x000e220008000a00 */
[----:B------:R-:W-:Y:S01]  /*0890*/  IMAD.WIDE.U32 R2, R11, 0x4, R4 ;  /* 0x000000040b027825 */ /* 0x000fe200078e0004 */
[----:B------:R-:W-:Y:S02]  /*08a0*/  UIADD3 UR4, UPT, UPT, -UR4, URZ, URZ ;  /* 0x000000ff04047290 */ /* 0x000fe4000fffe1ff */
[----:B0-----:R-:W-:-:S04]  /*08b0*/  IADD3 R2, P0, PT, R2, UR6, RZ ;  /* 0x0000000602027c10 */ /* 0x001fc8000ff1e0ff */
[----:B------:R-:W-:-:S09]  /*08c0*/  IADD3.X R11, PT, PT, R3, UR7, RZ, P0, !PT ;  /* 0x00000007030b7c10 */ /* 0x000fd200087fe4ff */
.L_x_97:
[----:B------:R-:W-:-:S06]  /*08d0*/  MOV R3, R11 ;  /* 0x0000000b00037202 */ /* 0x000fcc0000000f00 */
[----:B------:R0:W2:Y:S01]  /*08e0*/  LDG.E R3, desc[UR8][R2.64] ;  /* 0x0000000802037981 */ /* 0x0000a2000c1e1900 */
[----:B------:R-:W-:-:S04]  /*08f0*/  UIADD3 UR4, UPT, UPT, UR4, 0x1, URZ ;  /* 0x0000000104047890 */ /* 0x000fc8000fffe0ff */
[----:B------:R-:W-:Y:S01]  /*0900*/  UISETP.NE.AND UP0, UPT, UR4, URZ, UPT ;  /* 0x000000ff0400728c */ /* 0x000fe2000bf05270 */
[----:B0-----:R-:W-:-:S04]  /*0910*/  IADD3 R2, P1, PT, R2, 0x4, RZ ;  /* 0x0000000402027810 */ /* 0x001fc80007f3e0ff */
[----:B------:R-:W-:Y:S02]  /*0920*/  IADD3.X R11, PT, PT, RZ, R11, RZ, P1, !PT ;  /* 0x0000000bff0b7210 */ /* 0x000fe40000ffe4ff */
[----:B--2---:R-:W-:-:S04]  /*0930*/  FSETP.GT.AND P0, PT, R3, R0, PT ;  /* 0x000000000300720b */ /* 0x004fc80003f04000 */
[----:B------:R-:W-:Y:S01]  /*0940*/  FSEL R0, R3, R0, P0 ;  /* 0x0000000003007208 */ /* 0x000fe20000000000 */
[----:B------:R-:W-:Y:S08]  /*0950*/  BRA.U UP0, `(.L_x_97) ;  /* 0xfffffffd00dc7547 */ /* 0x000ff0000b83ffff */
.L_x_92:
[----:B------:R-:W0:Y:S01]  /*0960*/  LDCU UR4, c[0x0][0x394] ;  /* 0x00007280ff0477ac */ /* 0x000e220008000800 */
[----:B------:R-:W-:Y:S01]  /*0970*/  HFMA2 R3, -RZ, RZ, 0, 0 ;  /* 0x00000000ff037431 */ /* 0x000fe200000001ff */
[----:B------:R-:W1:Y:S01]  /*0980*/  LDCU.64 UR6, c[0x0][0x380] ;  /* 0x00007000ff0677ac */ /* 0x000e620008000a00 */
[----:B0-----:R-:W-:Y:S01]  /*0990*/  UISETP.GE.AND UP0, UPT, UR4, 0x1, UPT ;  /* 0x000000010400788c */ /* 0x001fe2000bf06270 */
[----:B-1----:R-:W-:-:S04]  /*09a0*/  LEA R6, P0, R7, UR6, 0x2 ;  /* 0x0000000607067c11 */ /* 0x002fc8000f8010ff */
[----:B------:R-:W-:-:S04]  /*09b0*/  LEA.HI.X R7, R7, UR7, R10, 0x2, P0 ;  /* 0x0000000707077c11 */ /* 0x000fc800080f140a */
[----:B------:R-:W-:Y:S05]  /*09c0*/  BRA.U !UP0, `(.L_x_98) ;  /* 0x0000000d08a87547 */ /* 0x000fea000b800000 */
[----:B------:R-:W-:Y:S01]  /*09d0*/  UISETP.GE.U32.AND UP1, UPT, UR4, 0x8, UPT ;  /* 0x000000080400788c */ /* 0x000fe2000bf26070 */
[----:B------:R-:W-:Y:S01]  /*09e0*/  MOV R3, RZ ;  /* 0x000000ff00037202 */ /* 0x000fe20000000f00 */
[----:B------:R-:W-:Y:S01]  /*09f0*/  ULOP3.LUT UR10, UR4, 0x7, URZ, 0xc0, !UPT ;  /* 0x00000007040a7892 */ /* 0x000fe2000f8ec0ff */
[----:B------:R-:W-:-:S03]  /*0a00*/  MOV R15, RZ ;  /* 0x000000ff000f7202 */ /* 0x000fc60000000f00 */
[----:B------:R-:W-:-:S03]  /*0a10*/  UISETP.NE.AND UP0, UPT, UR10, URZ, UPT ;  /* 0x000000ff0a00728c */ /* 0x000fc6000bf05270 */
[----:B------:R-:W-:Y:S08]  /*0a20*/  BRA.U !UP1, `(.L_x_99) ;  /* 0x0000000509d87547 */ /* 0x000ff0000b800000 */
[----:B------:R-:W0:Y:S01]  /*0a30*/  LDCU.64 UR12, c[0x0][0x388] ;  /* 0x00007100ff0c77ac */ /* 0x000e220008000a00 */
[----:B------:R-:W-:Y:S02]  /*0a40*/  IADD3 R17, P0, PT, R4, 0x10, RZ ;  /* 0x0000001004117810 */ /* 0x000fe40007f1e0ff */
[----:B------:R-:W-:Y:S01]  /*0a50*/  MOV R3, RZ ;  /* 0x000000ff00037202 */ /* 0x000fe20000000f00 */
[----:B------:R-:W-:Y:S01]  /*0a60*/  ULOP3.LUT UR4, UR4, 0x7ffffff8, URZ, 0xc0, !UPT ;  /* 0x7ffffff804047892 */ /* 0x000fe2000f8ec0ff */
[----:B------:R-:W-:-:S03]  /*0a70*/  IADD3.X R18, PT, PT, RZ, R5, RZ, P0, !PT ;  /* 0x00000005ff127210 */ /* 0x000fc600007fe4ff */
[----:B------:R-:W-:Y:S02]  /*0a80*/  UIADD3 UR5, UPT, UPT, -UR4, URZ, URZ ;  /* 0x000000ff04057290 */ /* 0x000fe4000fffe1ff */
[----:B------:R-:W-:Y:S02]  /*0a90*/  MOV R15, UR4 ;  /* 0x00000004000f7c02 */ /* 0x000fe40008000f00 */
[C---:B0-----:R-:W-:Y:S02]  /*0aa0*/  IADD3 R10, P1, PT, R17.reuse, UR12, RZ ;  /* 0x0000000c110a7c10 */ /* 0x041fe4000ff3e0ff */
[----:B------:R-:W-:Y:S02]  /*0ab0*/  IADD3 R17, P0, PT, R17, UR6, RZ ;  /* 0x0000000611117c10 */ /* 0x000fe4000ff1e0ff */
[C---:B------:R-:W-:Y:S02]  /*0ac0*/  IADD3.X R11, PT, PT, R18.reuse, UR13, RZ, P1, !PT ;  /* 0x0000000d120b7c10 */ /* 0x040fe40008ffe4ff */
[----:B------:R-:W-:-:S09]  /*0ad0*/  IADD3.X R18, PT, PT, R18, UR7, RZ, P0, !PT ;  /* 0x0000000712127c10 */ /* 0x000fd200087fe4ff */
.L_x_100:
[----:B--2---:R-:W2:Y:S01]  /*0ae0*/  LDG.E R13, desc[UR8][R10.64+-0x10] ;  /* 0xfffff0080a0d7981 */ /* 0x004ea2000c1e1900 */
[----:B------:R-:W-:Y:S01]  /*0af0*/  HFMA2 R2, -RZ, RZ, 0.96630859375, -0.0022525787353515625 ;  /* 0x3bbb989dff027431 */ /* 0x000fe200000001ff */
[----:B------:R-:W-:Y:S01]  /*0b00*/  MOV R14, 0x437c0000 ;  /* 0x437c0000000e7802 */ /* 0x000fe20000000f00 */
[----:B--2---:R-:W-:-:S04]  /*0b10*/  FADD R13, R13, -R0 ;  /* 0x800000000d0d7221 */ /* 0x004fc80000000000 */
[----:B------:R-:W-:-:S04]  /*0b20*/  FFMA.SAT R19, R13, R2, 0.5 ;  /* 0x3f0000000d137423 */ /* 0x000fc80000002002 */
[----:B------:R-:W-:-:S04]  /*0b30*/  FFMA.RM R19, R19, R14, 12582913 ;  /* 0x4b40000113137423 */ /* 0x000fc8000000400e */
[C---:B------:R-:W-:Y:S01]  /*0b40*/  FADD R12, R19.reuse, -12583039 ;  /* 0xcb40007f130c7421 */ /* 0x040fe20000000000 */
[----:B------:R-:W-:-:S03]  /*0b50*/  SHF.L.U32 R16, R19, 0x17, RZ ;  /* 0x0000001713107819 */ /* 0x000fc600000006ff */
[----:B------:R-:W-:-:S04]  /*0b60*/  FFMA R12, R13, 1.4426950216293334961, -R12 ;  /* 0x3fb8aa3b0d0c7823 */ /* 0x000fc8000000080c */
[----:B------:R-:W-:-:S04]  /*0b70*/  FFMA R12, R13, 1.925963033500011079e-08, R12 ;  /* 0x32a570600d0c7823 */ /* 0x000fc8000000000c */
[----:B------:R0:W1:Y:S02]  /*0b80*/  MUFU.EX2 R13, R12 ;  /* 0x0000000c000d7308 */ /* 0x0000640000000800 */
[----:B0-----:R-:W-:Y:S01]  /*0b90*/  MOV R12, R17 ;  /* 0x00000011000c7202 */ /* 0x001fe20000000f00 */
[----:B-1----:R-:W-:Y:S01]  /*0ba0*/  FMUL R16, R16, R13 ;  /* 0x0000000d10107220 */ /* 0x002fe20000400000 */
[----:B------:R-:W-:-:S05]  /*0bb0*/  MOV R13, R18 ;  /* 0x00000012000d7202 */ /* 0x000fca0000000f00 */
[----:B------:R0:W-:Y:S04]  /*0bc0*/  STG.E desc[UR8][R12.64+-0x10], R16 ;  /* 0xfffff0100c007986 */ /* 0x0001e8000c101908 */
[----:B------:R-:W2:Y:S02]  /*0bd0*/  LDG.E R17, desc[UR8][R10.64+-0xc] ;  /* 0xfffff4080a117981 */ /* 0x000ea4000c1e1900 */
[----:B--2---:R-:W-:-:S04]  /*0be0*/  FADD R17, R17, -R0 ;  /* 0x8000000011117221 */ /* 0x004fc80000000000 */
[----:B------:R-:W-:-:S04]  /*0bf0*/  FFMA.SAT R19, R17, R2, 0.5 ;  /* 0x3f00000011137423 */ /* 0x000fc80000002002 */
[----:B------:R-:W-:-:S04]  /*0c00*/  FFMA.RM R19, R19, R14, 12582913 ;  /* 0x4b40000113137423 */ /* 0x000fc8000000400e */
[----:B------:R-:W-:-:S04]  /*0c10*/  FADD R18, R19, -12583039 ;  /* 0xcb40007f13127421 */ /* 0x000fc80000000000 */
[----:B------:R-:W-:-:S04]  /*0c20*/  FFMA R18, R17, 1.4426950216293334961, -R18 ;  /* 0x3fb8aa3b11127823 */ /* 0x000fc80000000812 */
[----:B------:R-:W-:Y:S01]  /*0c30*/  FFMA R18, R17, 1.925963033500011079e-08, R18 ;  /* 0x32a5706011127823 */ /* 0x000fe20000000012 */
[----:B------:R-:W-:-:S05]  /*0c40*/  SHF.L.U32 R17, R19, 0x17, RZ ;  /* 0x0000001713117819 */ /* 0x000fca00000006ff */
[----:B------:R-:W1:Y:S02]  /*0c50*/  MUFU.EX2 R18, R18 ;  /* 0x0000001200127308 */ /* 0x000e640000000800 */
[----:B-1----:R-:W-:-:S05]  /*0c60*/  FMUL R17, R17, R18 ;  /* 0x0000001211117220 */ /* 0x002fca0000400000 */
        /* <DEDUP_REMOVED lines=9> */
[----:B------:R-:W2:Y:S02]  /*0d00*/  MUFU.EX2 R20, R20 ;  /* 0x0000001400147308 */ /* 0x000ea40000000800 */
[----:B--2---:R-:W-:-:S05]  /*0d10*/  FMUL R19, R19, R20 ;  /* 0x0000001413137220 */ /* 0x004fca0000400000 */
[----:B------:R2:W-:Y:S04]  /*0d20*/  STG.E desc[UR8][R12.64+-0x8], R19 ;  /* 0xfffff8130c007986 */ /* 0x0005e8000c101908 */
[----:B------:R-:W3:Y:S02]  /*0d30*/  LDG.E R21, desc[UR8][R10.64+-0x4] ;  /* 0xfffffc080a157981 */ /* 0x000ee4000c1e1900 */
[----:B---3--:R-:W-:-:S04]  /*0d40*/  FADD R21, R21, -R0 ;  /* 0x8000000015157221 */ /* 0x008fc80000000000 */
[----:B------:R-:W-:-:S04]  /*0d50*/  FFMA.SAT R23, R21, R2, 0.5 ;  /* 0x3f00000015177423 */ /* 0x000fc80000002002 */
[----:B------:R-:W-:-:S04]  /*0d60*/  FFMA.RM R23, R23, R14, 12582913 ;  /* 0x4b40000117177423 */ /* 0x000fc8000000400e */
[----:B------:R-:W-:-:S04]  /*0d70*/  FADD R18, R23, -12583039 ;  /* 0xcb40007f17127421 */ /* 0x000fc80000000000 */
[----:B------:R-:W-:-:S04]  /*0d80*/  FFMA R18, R21, 1.4426950216293334961, -R18 ;  /* 0x3fb8aa3b15127823 */ /* 0x000fc80000000812 */
[----:B------:R-:W-:Y:S01]  /*0d90*/  FFMA R18, R21, 1.925963033500011079e-08, R18 ;  /* 0x32a5706015127823 */ /* 0x000fe20000000012 */
[----:B------:R-:W-:-:S05]  /*0da0*/  SHF.L.U32 R21, R23, 0x17, RZ ;  /* 0x0000001717157819 */ /* 0x000fca00000006ff */
[----:B------:R-:W3:Y:S02]  /*0db0*/  MUFU.EX2 R18, R18 ;  /* 0x0000001200127308 */ /* 0x000ee40000000800 */
[----:B---3--:R-:W-:-:S05]  /*0dc0*/  FMUL R21, R21, R18 ;  /* 0x0000001215157220 */ /* 0x008fca0000400000 */
        /* <DEDUP_REMOVED lines=34> */
[----:B------:R3:W4:Y:S01]  /*0ff0*/  LDG.E R29, desc[UR8][R10.64+0xc] ;  /* 0x00000c080a1d7981 */ /* 0x000722000c1e1900 */
[----:B0-----:R-:W-:Y:S01]  /*1000*/  FADD R16, R16, R3 ;  /* 0x0000000310107221 */ /* 0x001fe20000000000 */
[----:B------:R-:W-:-:S03]  /*1010*/  UIADD3 UR5, UPT, UPT, UR5, 0x8, URZ ;  /* 0x0000000805057890 */ /* 0x000fc6000fffe0ff */
[----:B------:R-:W-:Y:S01]  /*1020*/  FADD R16, R16, R17 ;  /* 0x0000001110107221 */ /* 0x000fe20000000000 */
[----:B------:R-:W-:Y:S01]  /*1030*/  UISETP.NE.AND UP1, UPT, UR5, URZ, UPT ;  /* 0x000000ff0500728c */ /* 0x000fe2000bf25270 */
[----:B-1----:R-:W-:Y:S02]  /*1040*/  IADD3 R17, P1, PT, R12, 0x20, RZ ;  /* 0x000000200c117810 */ /* 0x002fe40007f3e0ff */
[----:B------:R-:W-:Y:S01]  /*1050*/  FADD R16, R16, R19 ;  /* 0x0000001310107221 */ /* 0x000fe20000000000 */
[----:B---3--:R-:W-:Y:S02]  /*1060*/  IADD3 R10, P0, PT, R10, 0x20, RZ ;  /* 0x000000200a0a7810 */ /* 0x008fe40007f1e0ff */
[----:B------:R-:W-:Y:S01]  /*1070*/  IADD3.X R18, PT, PT, RZ, R13, RZ, P1, !PT ;  /* 0x0000000dff127210 */ /* 0x000fe20000ffe4ff */
[----:B------:R-:W-:Y:S01]  /*1080*/  FADD R16, R16, R21 ;  /* 0x0000001510107221 */ /* 0x000fe20000000000 */
[----:B------:R-:W-:-:S03]  /*1090*/  IADD3.X R11, PT, PT, RZ, R11, RZ, P0, !PT ;  /* 0x0000000bff0b7210 */ /* 0x000fc600007fe4ff */
[----:B------:R-:W-:-:S04]  /*10a0*/  FADD R16, R16, R23 ;  /* 0x0000001710107221 */ /* 0x000fc80000000000 */
[----:B------:R-:W-:-:S04]  /*10b0*/  FADD R16, R16, R25 ;  /* 0x0000001910107221 */ /* 0x000fc80000000000 */
[----:B------:R-:W-:Y:S01]  /*10c0*/  FADD R16, R16, R27 ;  /* 0x0000001b10107221 */ /* 0x000fe20000000000 */
[----:B----4-:R-:W-:-:S04]  /*10d0*/  FADD R29, R29, -R0 ;  /* 0x800000001d1d7221 */ /* 0x010fc80000000000 */
[----:B------:R-:W-:-:S04]  /*10e0*/  FFMA.SAT R2, R29, R2, 0.5 ;  /* 0x3f0000001d027423 */ /* 0x000fc80000002002 */
[----:B------:R-:W-:-:S04]  /*10f0*/  FFMA.RM R2, R2, R14, 12582913 ;  /* 0x4b40000102027423 */ /* 0x000fc8000000400e */
[C---:B------:R-:W-:Y:S01]  /*1100*/  FADD R14, R2.reuse, -12583039 ;  /* 0xcb40007f020e7421 */ /* 0x040fe20000000000 */
[----:B------:R-:W-:-:S03]  /*1110*/  SHF.L.U32 R2, R2, 0x17, RZ ;  /* 0x0000001702027819 */ /* 0x000fc600000006ff */
[----:B------:R-:W-:-:S04]  /*1120*/  FFMA R14, R29, 1.4426950216293334961, -R14 ;  /* 0x3fb8aa3b1d0e7823 */ /* 0x000fc8000000080e */
[----:B------:R-:W-:-:S04]  /*1130*/  FFMA R14, R29, 1.925963033500011079e-08, R14 ;  /* 0x32a570601d0e7823 */ /* 0x000fc8000000000e */
[----:B------:R-:W0:Y:S02]  /*1140*/  MUFU.EX2 R29, R14 ;  /* 0x0000000e001d7308 */ /* 0x000e240000000800 */
[----:B0-----:R-:W-:-:S04]  /*1150*/  FMUL R29, R2, R29 ;  /* 0x0000001d021d7220 */ /* 0x001fc80000400000 */
[----:B------:R-:W-:Y:S01]  /*1160*/  FADD R3, R16, R29 ;  /* 0x0000001d10037221 */ /* 0x000fe20000000000 */
[----:B------:R2:W-:Y:S01]  /*1170*/  STG.E desc[UR8][R12.64+0xc], R29 ;  /* 0x00000c1d0c007986 */ /* 0x0005e2000c101908 */
[----:B------:R-:W-:Y:S05]  /*1180*/  BRA.U UP1, `(.L_x_100) ;  /* 0xfffffff901547547 */ /* 0x000fea000b83ffff */
.L_x_99:
[----:B------:R-:W-:Y:S05]  /*1190*/  BRA.U !UP0, `(.L_x_98) ;  /* 0x0000000508b47547 */ /* 0x000fea000b800000 */
[----:B------:R-:W0:Y:S01]  /*11a0*/  LDCU UR4, c[0x0][0x394] ;  /* 0x00007280ff0477ac */ /* 0x000e220008000800 */
[----:B------:R-:W-:Y:S02]  /*11b0*/  UISETP.GE.U32.AND UP0, UPT, UR10, 0x4, UPT ;  /* 0x000000040a00788c */ /* 0x000fe4000bf06070 */
[----:B0-----:R-:W-:-:S04]  /*11c0*/  ULOP3.LUT UR5, UR4, 0x3, URZ, 0xc0, !UPT ;  /* 0x0000000304057892 */ /* 0x001fc8000f8ec0ff */
[----:B------:R-:W-:-:S03]  /*11d0*/  UISETP.NE.AND UP1, UPT, UR5, URZ, UPT ;  /* 0x000000ff0500728c */ /* 0x000fc6000bf25270 */
[----:B------:R-:W-:Y:S08]  /*11e0*/  BRA.U !UP0, `(.L_x_101) ;  /* 0x0000000108d47547 */ /* 0x000ff0000b800000 */
[----:B------:R-:W-:-:S05]  /*11f0*/  IMAD.WIDE.U32 R10, R15, 0x4, R8 ;  /* 0x000000040f0a7825 */ /* 0x000fca00078e0008 */
        /* <DEDUP_REMOVED lines=9> */
[----:B------:R-:W-:Y:S01]  /*1290*/  FFMA R18, R13, 1.925963033500011079e-08, R12 ;  /* 0x32a570600d127823 */ /* 0x000fe2000000000c */
[----:B------:R-:W-:-:S03]  /*12a0*/  IMAD.WIDE.U32 R12, R15, 0x4, R6 ;  /* 0x000000040f0c7825 */ /* 0x000fc600078e0006 */
[----:B------:R-:W0:Y:S02]  /*12b0*/  MUFU.EX2 R19, R18 ;  /* 0x0000001200137308 */ /* 0x000e240000000800 */
[----:B0-----:R-:W-:-:S05]  /*12c0*/  FMUL R16, R16, R19 ;  /* 0x0000001310107220 */ /* 0x001fca0000400000 */
        /* <DEDUP_REMOVED lines=23> */
[----:B------:R-:W2:Y:S01]  /*1440*/  LDG.E R11, desc[UR8][R10.64+0xc] ;  /* 0x00000c080a0b7981 */ /* 0x000ea2000c1e1900 */
[----:B0-----:R-:W-:Y:S01]  /*1450*/  FADD R16, R3, R16 ;  /* 0x0000001003107221 */ /* 0x001fe20000000000 */
[----:B------:R-:W-:-:S03]  /*1460*/  IADD3 R15, PT, PT, R15, 0x4, RZ ;  /* 0x000000040f0f7810 */ /* 0x000fc60007ffe0ff */
[----:B------:R-:W-:-:S04]  /*1470*/  FADD R16, R16, R17 ;  /* 0x0000001110107221 */ /* 0x000fc80000000000 */
[----:B------:R-:W-:Y:S01]  /*1480*/  FADD R16, R16, R19 ;  /* 0x0000001310107221 */ /* 0x000fe20000000000 */
[----:B--2---:R-:W-:-:S04]  /*1490*/  FADD R21, R11, -R0 ;  /* 0x800000000b157221 */ /* 0x004fc80000000000 */
[----:B------:R-:W-:-:S04]  /*14a0*/  FFMA.SAT R23, R21, R2, 0.5 ;  /* 0x3f00000015177423 */ /* 0x000fc80000002002 */
[----:B------:R-:W-:-:S04]  /*14b0*/  FFMA.RM R23, R23, R14, 12582913 ;  /* 0x4b40000117177423 */ /* 0x000fc8000000400e */
[C---:B------:R-:W-:Y:S01]  /*14c0*/  FADD R2, R23.reuse, -12583039 ;  /* 0xcb40007f17027421 */ /* 0x040fe20000000000 */
[----:B------:R-:W-:-:S03]  /*14d0*/  SHF.L.U32 R23, R23, 0x17, RZ ;  /* 0x0000001717177819 */ /* 0x000fc600000006ff */
[----:B------:R-:W-:-:S04]  /*14e0*/  FFMA R2, R21, 1.4426950216293334961, -R2 ;  /* 0x3fb8aa3b15027823 */ /* 0x000fc80000000802 */
[----:B------:R-:W-:-:S06]  /*14f0*/  FFMA R2, R21, 1.925963033500011079e-08, R2 ;  /* 0x32a5706015027823 */ /* 0x000fcc0000000002 */
[----:B------:R-:W0:Y:S02]  /*1500*/  MUFU.EX2 R2, R2 ;  /* 0x0000000200027308 */ /* 0x000e240000000800 */
[----:B0-----:R-:W-:-:S04]  /*1510*/  FMUL R23, R23, R2 ;  /* 0x0000000217177220 */ /* 0x001fc80000400000 */
[----:B------:R-:W-:Y:S01]  /*1520*/  FADD R3, R16, R23 ;  /* 0x0000001710037221 */ /* 0x000fe20000000000 */
[----:B------:R1:W-:Y:S06]  /*1530*/  STG.E desc[UR8][R12.64+0xc], R23 ;  /* 0x00000c170c007986 */ /* 0x0003ec000c101908 */
.L_x_101:
[----:B------:R-:W-:Y:S05]  /*1540*/  BRA.U !UP1, `(.L_x_98) ;  /* 0x0000000109c87547 */ /* 0x000fea000b800000 */
[----:B------:R-:W-:Y:S02]  /*1550*/  UISETP.NE.AND UP0, UPT, UR5, 0x1, UPT ;  /* 0x000000010500788c */ /* 0x000fe4000bf05270 */
[----:B------:R-:W-:-:S04]  /*1560*/  ULOP3.LUT UR4, UR4, 0x1, URZ, 0xc0, !UPT ;  /* 0x0000000104047892 */ /* 0x000fc8000f8ec0ff */
[----:B------:R-:W-:-:S03]  /*1570*/  UISETP.NE.U32.AND UP1, UPT, UR4, 0x1, UPT ;  /* 0x000000010400788c */ /* 0x000fc6000bf25070 */
[----:B------:R-:W-:Y:S08]  /*1580*/  BRA.U !UP0, `(.L_x_102) ;  /* 0x0000000108747547 */ /* 0x000ff0000b800000 */
[----:B------:R-:W-:-:S05]  /*1590*/  IMAD.WIDE.U32 R10, R15, 0x4, R8 ;  /* 0x000000040f0a7825 */ /* 0x000fca00078e0008 */
[----:B-12---:R-:W2:Y:S01]  /*15a0*/  LDG.E R13, desc[UR8][R10.64] ;  /* 0x000000080a0d7981 */ /* 0x006ea2000c1e1900 */
        /* <DEDUP_REMOVED lines=13> */
[----:B------:R-:W2:Y:S01]  /*1680*/  LDG.E R11, desc[UR8][R10.64+0x4] ;  /* 0x000004080a0b7981 */ /* 0x000ea2000c1e1900 */
[----:B------:R-:W-:Y:S01]  /*1690*/  FADD R3, R3, R2 ;  /* 0x0000000203037221 */ /* 0x000fe20000000000 */
[----:B------:R-:W-:Y:S01]  /*16a0*/  IADD3 R15, PT, PT, R15, 0x2, RZ ;  /* 0x000000020f0f7810 */ /* 0x000fe20007ffe0ff */
[----:B--2---:R-:W-:-:S04]  /*16b0*/  FADD R16, R11, -R0 ;  /* 0x800000000b107221 */ /* 0x004fc80000000000 */
[----:B------:R-:W-:-:S04]  /*16c0*/  FFMA.SAT R17, R16, R18, 0.5 ;  /* 0x3f00000010117423 */ /* 0x000fc80000002012 */
[----:B------:R-:W-:-:S04]  /*16d0*/  FFMA.RM R17, R17, R19, 12582913 ;  /* 0x4b40000111117423 */ /* 0x000fc80000004013 */
[C---:B------:R-:W-:Y:S01]  /*16e0*/  FADD R19, R17.reuse, -12583039 ;  /* 0xcb40007f11137421 */ /* 0x040fe20000000000 */
[----:B------:R-:W-:-:S03]  /*16f0*/  SHF.L.U32 R17, R17, 0x17, RZ ;  /* 0x0000001711117819 */ /* 0x000fc600000006ff */
[----:B------:R-:W-:-:S04]  /*1700*/  FFMA R19, R16, 1.4426950216293334961, -R19 ;  /* 0x3fb8aa3b10137823 */ /* 0x000fc80000000813 */
[----:B------:R-:W-:-:S04]  /*1710*/  FFMA R19, R16, 1.925963033500011079e-08, R19 ;  /* 0x32a5706010137823 */ /* 0x000fc80000000013 */
[----:B------:R-:W1:Y:S02]  /*1720*/  MUFU.EX2 R14, R19 ;  /* 0x00000013000e7308 */ /* 0x000e640000000800 */
[----:B-1----:R-:W-:-:S04]  /*1730*/  FMUL R14, R17, R14 ;  /* 0x0000000e110e7220 */ /* 0x002fc80000400000 */
[----:B------:R-:W-:Y:S01]  /*1740*/  FADD R3, R3, R14 ;  /* 0x0000000e03037221 */ /* 0x000fe20000000000 */
[----:B------:R0:W-:Y:S06]  /*1750*/  STG.E desc[UR8][R12.64+0x4], R14 ;  /* 0x0000040e0c007986 */ /* 0x0001ec000c101908 */
.L_x_102:
[----:B------:R-:W-:Y:S05]  /*1760*/  BRA.U UP1, `(.L_x_98) ;  /* 0x0000000101407547 */ /* 0x000fea000b800000 */
[----:B------:R-:W-:-:S06]  /*1770*/  IMAD.WIDE.U32 R8, R15, 0x4, R8 ;  /* 0x000000040f087825 */ /* 0x000fcc00078e0008 */
[----:B------:R-:W3:Y:S01]  /*1780*/  LDG.E R9, desc[UR8][R8.64] ;  /* 0x0000000808097981 */ /* 0x000ee2000c1e1900 */
[----:B------:R-:W-:Y:S01]  /*1790*/  HFMA2 R11, -RZ, RZ, 0.96630859375, -0.0022525787353515625 ;  /* 0x3bbb989dff0b7431 */ /* 0x000fe200000001ff */
[----:B012---:R-:W-:Y:S01]  /*17a0*/  MOV R13, 0x437c0000 ;  /* 0x437c0000000d7802 */ /* 0x007fe20000000f00 */
[----:B---3--:R-:W-:Y:S01]  /*17b0*/  FADD R0, R9, -R0 ;  /* 0x8000000009007221 */ /* 0x008fe20000000000 */
[----:B------:R-:W-:-:S04]  /*17c0*/  IMAD.WIDE.U32 R8, R15, 0x4, R6 ;  /* 0x000000040f087825 */ /* 0x000fc800078e0006 */
        /* <DEDUP_REMOVED lines=10> */
.L_x_98:
[----:B0--3--:R-:W0:Y:S02]  /*1870*/  LDC R2, c[0x0][0x394] ;  /* 0x0000e500ff027b82 */ /* 0x009e240000000800 */
[----:B0-----:R-:W-:-:S13]  /*1880*/  ISETP.GE.AND P0, PT, R2, 0x1, PT ;  /* 0x000000010200780c */ /* 0x001fda0003f06270 */
[----:B------:R-:W-:Y:S05]  /*1890*/  @!P0 EXIT ;  /* 0x000000000000894d */ /* 0x000fea0003800000 */
[C---:B------:R-:W-:Y:S01]  /*18a0*/  ISETP.GE.U32.AND P0, PT, R2.reuse, 0x10, PT ;  /* 0x000000100200780c */ /* 0x040fe20003f06070 */
[----:B------:R-:W-:Y:S01]  /*18b0*/  HFMA2 R11, -RZ, RZ, 0, 0 ;  /* 0x00000000ff0b7431 */ /* 0x000fe200000001ff */
[----:B------:R-:W-:-:S11]  /*18c0*/  LOP3.LUT R10, R2, 0xf, RZ, 0xc0, !PT ;  /* 0x0000000f020a7812 */ /* 0x000fd600078ec0ff */
[----:B------:R-:W-:Y:S05]  /*18d0*/  @!P0 BRA `(.L_x_103) ;  /* 0x0000001000108947 */ /* 0x000fea0003800000 */
[----:B------:R-:W0:Y:S01]  /*18e0*/  LDCU.64 UR4, c[0x0][0x380] ;  /* 0x00007000ff0477ac */ /* 0x000e220008000a00 */
[----:B------:R-:W-:-:S04]  /*18f0*/  LOP3.LUT R11, R2, 0x7ffffff0, RZ, 0xc0, !PT ;  /* 0x7ffffff0020b7812 */ /* 0x000fc800078ec0ff */
[----:B------:R-:W-:Y:S02]  /*1900*/  IADD3 R2, PT, PT, -R11, RZ, RZ ;  /* 0x000000ff0b027210 */ /* 0x000fe40007ffe1ff */
[----:B0-----:R-:W-:-:S04]  /*1910*/  IADD3 R0, P0, PT, R4, UR4, RZ ;  /* 0x0000000404007c10 */ /* 0x001fc8000ff1e0ff */
[----:B------:R-:W-:-:S04]  /*1920*/  IADD3 R0, P1, PT, R0, 0x20, RZ ;  /* 0x0000002000007810 */ /* 0x000fc80007f3e0ff */
[----:B-12---:R-:W-:-:S09]  /*1930*/  IADD3.X R13, PT, PT, RZ, UR5, R5, P1, P0 ;  /* 0x00000005ff0d7c10 */ /* 0x006fd20008fe0405 */
.L_x_136:
[----:B0-----:R-:W-:Y:S02]  /*1940*/  MOV R8, R0 ;  /* 0x0000000000087202 */ /* 0x001fe40000000f00 */
[----:B------:R-:W-:-:S05]  /*1950*/  MOV R9, R13 ;  /* 0x0000000d00097202 */ /* 0x000fca0000000f00 */
[----:B------:R-:W2:Y:S01]  /*1960*/  LDG.E R0, desc[UR8][R8.64+-0x20] ;  /* 0xffffe00808007981 */ /* 0x000ea2000c1e1900 */
[----:B------:R-:W0:Y:S01]  /*1970*/  MUFU.RCP R12, R3 ;  /* 0x00000003000c7308 */ /* 0x000e220000001000 */
[----:B------:R-:W-:Y:S01]  /*1980*/  IADD3 R2, PT, PT, R2, 0x10, RZ ;  /* 0x0000001002027810 */ /* 0x000fe20007ffe0ff */
[----:B------:R-:W-:Y:S03]  /*1990*/  BSSY.RECONVERGENT B2, `(.L_x_104) ;  /* 0x000000c000027945 */ /* 0x000fe60003800200 */
[----:B------:R-:W-:Y:S01]  /*19a0*/  ISETP.NE.AND P2, PT, R2, RZ, PT ;  /* 0x000000ff0200720c */ /* 0x000fe20003f45270 */
[----:B0-----:R-:W-:-:S04]  /*19b0*/  FFMA R13, R12, -R3, 1 ;  /* 0x3f8000000c0d7423 */ /* 0x001fc80000000803 */
[----:B------:R-:W-:Y:S01]  /*19c0*/  FFMA R13, R12, R13, R12 ;  /* 0x0000000d0c0d7223 */ /* 0x000fe2000000000c */
[----:B--2---:R-:W0:Y:S03]  /*19d0*/  FCHK P0, R0, R3 ;  /* 0x0000000300007302 */ /* 0x004e260000000000 */
[----:B------:R-:W-:-:S04]  /*19e0*/  FFMA R12, R0, R13, RZ ;  /* 0x0000000d000c7223 */ /* 0x000fc800000000ff */
[----:B------:R-:W-:-:S04]  /*19f0*/  FFMA R14, R12, -R3, R0 ;  /* 0x800000030c0e7223 */ /* 0x000fc80000000000 */
[----:B------:R-:W-:Y:S01]  /*1a00*/  FFMA R13, R13, R14, R12 ;  /* 0x0000000e0d0d7223 */ /* 0x000fe2000000000c */
[----:B0-----:R-:W-:Y:S06]  /*1a10*/  @!P0 BRA `(.L_x_105) ;  /* 0x00000000000c8947 */ /* 0x001fec0003800000 */
[----:B------:R-:W-:-:S07]  /*1a20*/  MOV R12, 0x1a40 ;  /* 0x00001a40000c7802 */ /* 0x000fce0000000f00 */
[----:B------:R-:W-:Y:S05]  /*1a30*/  CALL.REL.NOINC `($__internal_2_$__cuda_sm3x_div_rn_noftz_f32_slowpath) ;  /* 0x0000001c00647944 */ /* 0x000fea0003c00000 */
[----:B------:R-:W-:-:S07]  /*1a40*/  MOV R13, R15 ;  /* 0x0000000f000d7202 */ /* 0x000fce0000000f00 */
.L_x_105:
[----:B------:R-:W-:Y:S05]  /*1a50*/  BSYNC.RECONVERGENT B2 ;  /* 0x0000000000027941 */ /* 0x000fea0003800200 */
.L_x_104:
[----:B------:R-:W2:Y:S01]  /*1a60*/  LDG.E R17, desc[UR8][R8.64+-0x1c] ;  /* 0xffffe40808117981 */ /* 0x000ea2000c1e1900 */
[----:B------:R-:W0:Y:S01]  /*1a70*/  MUFU.RCP R0, R3 ;  /* 0x0000000300007308 */ /* 0x000e220000001000 */
[----:B------:R-:W-:Y:S02]  /*1a80*/  BSSY.RECONVERGENT B2, `(.L_x_106) ;  /* 0x000000c000027945 */ /* 0x000fe40003800200 */
[----:B------:R1:W-:Y:S01]  /*1a90*/  STG.E desc[UR8][R8.64+-0x20], R13 ;  /* 0xffffe00d08007986 */ /* 0x0003e2000c101908 */
[----:B0-----:R-:W-:-:S04]  /*1aa0*/  FFMA R15, R0, -R3, 1 ;  /* 0x3f800000000f7423 */ /* 0x001fc80000000803 */
[----:B------:R-:W-:Y:S01]  /*1ab0*/  FFMA R0, R0, R15, R0 ;  /* 0x0000000f00007223 */ /* 0x000fe20000000000 */
[----:B--2---:R-:W0:Y:S03]  /*1ac0*/  FCHK P0, R17, R3 ;  /* 0x0000000311007302 */ /* 0x004e260000000000 */
[----:B------:R-:W-:-:S04]  /*1ad0*/  FFMA R12, R0, R17, RZ ;  /* 0x00000011000c7223 */ /* 0x000fc800000000ff */
[----:B------:R-:W-:-:S04]  /*1ae0*/  FFMA R15, R12, -R3, R17 ;  /* 0x800000030c0f7223 */ /* 0x000fc80000000011 */
[----:B------:R-:W-:Y:S01]  /*1af0*/  FFMA R15, R0, R15, R12 ;  /* 0x0000000f000f7223 */ /* 0x000fe2000000000c */
[----:B01----:R-:W-:Y:S06]  /*1b00*/  @!P0 BRA `(.L_x_107) ;  /* 0x00000000000c8947 */ /* 0x003fec0003800000 */
[----:B------:R-:W-:Y:S02]  /*1b10*/  MOV R0, R17 ;  /* 0x0000001100007202 */ /* 0x000fe40000000f00 */
[----:B------:R-:W-:-:S07]  /*1b20*/  MOV R12, 0x1b40 ;  /* 0x00001b40000c7802 */ /* 0x000fce0000000f00 */
[----:B------:R-:W-:Y:S05]  /*1b30*/  CALL.REL.NOINC `($__internal_2_$__cuda_sm3x_div_rn_noftz_f32_slowpath) ;  /* 0x0000001c00247944 */ /* 0x000fea0003c00000 */
.L_x_107:
[----:B------:R-:W-:Y:S05]  /*1b40*/  BSYNC.RECONVERGENT B2 ;  /* 0x0000000000027941 */ /* 0x000fea0003800200 */
.L_x_106:
        /* <DEDUP_REMOVED lines=14> */
[----:B------:R-:W-:-:S07]  /*1c30*/  MOV R13, R15 ;  /* 0x0000000f000d7202 */ /* 0x000fce0000000f00 */
.L_x_109:
[----:B------:R-:W-:Y:S05]  /*1c40*/  BSYNC.RECONVERGENT B2 ;  /* 0x0000000000027941 */ /* 0x000fea0003800200 */
.L_x_108:
        /* <DEDUP_REMOVED lines=14> */
.L_x_111:
[----:B------:R-:W-:Y:S05]  /*1d30*/  BSYNC.RECONVERGENT B2 ;  /* 0x0000000000027941 */ /* 0x000fea0003800200 */
.L_x_110:
        /* <DEDUP_REMOVED lines=15> */
.L_x_113:
[----:B------:R-:W-:Y:S05]  /*1e30*/  BSYNC.RECONVERGENT B2 ;  /* 0x0000000000027941 */ /* 0x000fea0003800200 */
.L_x_112:
        /* <DEDUP_REMOVED lines=14> */
.L_x_115:
[----:B------:R-:W-:Y:S05]  /*1f20*/  BSYNC.RECONVERGENT B2 ;  /* 0x0000000000027941 */ /* 0x000fea0003800200 */
.L_x_114:
        /* <DEDUP_REMOVED lines=15> */
.L_x_117:
[----:B------:R-:W-:Y:S05]  /*2020*/  BSYNC.RECONVERGENT B2 ;  /* 0x0000000000027941 */ /* 0x000fea0003800200 */
.L_x_116:
        /* <DEDUP_REMOVED lines=14> */
.L_x_119:
[----:B------:R-:W-:Y:S05]  /*2110*/  BSYNC.RECONVERGENT B2 ;  /* 0x0000000000027941 */ /* 0x000fea0003800200 */
.L_x_118:
        /* <DEDUP_REMOVED lines=15> */
.L_x_121:
[----:B------:R-:W-:Y:S05]  /*2210*/  BSYNC.RECONVERGENT B2 ;  /* 0x0000000000027941 */ /* 0x000fea0003800200 */
.L_x_120:
        /* <DEDUP_REMOVED lines=14> */
.L_x_123:
[----:B------:R-:W-:Y:S05]  /*2300*/  BSYNC.RECONVERGENT B2 ;  /* 0x0000000000027941 */ /* 0x000fea0003800200 */
.L_x_122:
        /* <DEDUP_REMOVED lines=15> */
.L_x_125:
[----:B------:R-:W-:Y:S05]  /*2400*/  BSYNC.RECONVERGENT B2 ;  /* 0x0000000000027941 */ /* 0x000fea0003800200 */
.L_x_124:
        /* <DEDUP_REMOVED lines=14> */
.L_x_127:
[----:B------:R-:W-:Y:S05]  /*24f0*/  BSYNC.RECONVERGENT B2 ;  /* 0x0000000000027941 */ /* 0x000fea0003800200 */
.L_x_126:
        /* <DEDUP_REMOVED lines=15> */
.L_x_129:
[----:B------:R-:W-:Y:S05]  /*25f0*/  BSYNC.RECONVERGENT B2 ;  /* 0x0000000000027941 */ /* 0x000fea0003800200 */
.L_x_128:
        /* <DEDUP_REMOVED lines=14> */
.L_x_131:
[----:B------:R-:W-:Y:S05]  /*26e0*/  BSYNC.RECONVERGENT B2 ;  /* 0x0000000000027941 */ /* 0x000fea0003800200 */
.L_x_130:
        /* <DEDUP_REMOVED lines=15> */
.L_x_133:
[----:B------:R-:W-:Y:S05]  /*27e0*/  BSYNC.RECONVERGENT B2 ;  /* 0x0000000000027941 */ /* 0x000fea0003800200 */
.L_x_132:
        /* <DEDUP_REMOVED lines=14> */
.L_x_135:
[----:B------:R-:W-:Y:S05]  /*28d0*/  BSYNC.RECONVERGENT B2 ;  /* 0x0000000000027941 */ /* 0x000fea0003800200 */
.L_x_134:
[----:B------:R0:W-:Y:S01]  /*28e0*/  STG.E desc[UR8][R8.64+0x1c], R15 ;  /* 0x00001c0f08007986 */ /* 0x0001e2000c101908 */
[----:B------:R-:W-:-:S04]  /*28f0*/  IADD3 R0, P0, PT, R8, 0x40, RZ ;  /* 0x0000004008007810 */ /* 0x000fc80007f1e0ff */
[----:B------:R-:W-:Y:S01]  /*2900*/  IADD3.X R13, PT, PT, RZ, R9, RZ, P0, !PT ;  /* 0x00000009ff0d7210 */ /* 0x000fe200007fe4ff */
[----:B------:R-:W-:Y:S08]  /*2910*/  @P2 BRA `(.L_x_136) ;  /* 0xfffffff000082947 */ /* 0x000ff0000383ffff */
.L_x_103:
[----:B------:R-:W-:-:S13]  /*2920*/  ISETP.NE.AND P0, PT, R10, RZ, PT ;  /* 0x000000ff0a00720c */ /* 0x000fda0003f05270 */
[----:B------:R-:W-:Y:S05]  /*2930*/  @!P0 EXIT ;  /* 0x000000000000894d */ /* 0x000fea0003800000 */
[----:B------:R-:W3:Y:S01]  /*2940*/  LDCU UR4, c[0x0][0x394] ;  /* 0x00007280ff0477ac */ /* 0x000ee20008000800 */
[----:B------:R-:W-:Y:S01]  /*2950*/  ISETP.GE.U32.AND P0, PT, R10, 0x8, PT ;  /* 0x000000080a00780c */ /* 0x000fe20003f06070 */
[----:B---3--:R-:W-:-:S12]  /*2960*/  ULOP3.LUT UR4, UR4, 0x7, URZ, 0xc0, !UPT ;  /* 0x0000000704047892 */ /* 0x008fd8000f8ec0ff */
[----:B------:R-:W-:Y:S05]  /*2970*/  @!P0 BRA `(.L_x_137) ;  /* 0x0000000400f88947 */ /* 0x000fea0003800000 */
[----:B0-----:R-:W-:-:S05]  /*2980*/  IMAD.WIDE.U32 R8, R11, 0x4, R6 ;  /* 0x000000040b087825 */ /* 0x001fca00078e0006 */
[----:B------:R-:W3:Y:S01]  /*2990*/  LDG.E R15, desc[UR8][R8.64] ;  /* 0x00000008080f7981 */ /* 0x000ee2000c1e1900 */
[----:B------:R-:W1:Y:S01]  /*29a0*/  MUFU.RCP R0, R3 ;  /* 0x0000000300007308 */ /* 0x000e620000001000 */
[----:B------:R-:W-:Y:S01]  /*29b0*/  BSSY.RECONVERGENT B2, `(.L_x_138) ;  /* 0x000000c000027945 */ /* 0x000fe20003800200 */
[----:B-12---:R-:W-:-:S04]  /*29c0*/  FFMA R13, R0, -R3, 1 ;  /* 0x3f800000000d7423 */ /* 0x006fc80000000803 */
[----:B------:R-:W-:Y:S02]  /*29d0*/  FFMA R0, R0, R13, R0 ;  /* 0x0000000d00007223 */ /* 0x000fe40000000000 */
[----:B---3--:R-:W0:Y:S02]  /*29e0*/  FCHK P0, R15, R3 ;  /* 0x000000030f007302 */ /* 0x008e240000000000 */
[----:B------:R-:W-:-:S04]  /*29f0*/  FFMA R2, R0, R15, RZ ;  /* 0x0000000f00027223 */ /* 0x000fc800000000ff */
[----:B------:R-:W-:-:S04]  /*2a00*/  FFMA R13, R2, -R3, R15 ;  /* 0x80000003020d7223 */ /* 0x000fc8000000000f */
[----:B------:R-:W-:Y:S01]  /*2a10*/  FFMA R13, R0, R13, R2 ;  /* 0x0000000d000d7223 */ /* 0x000fe20000000002 */
[----:B0-----:R-:W-:Y:S06]  /*2a20*/  @!P0 BRA `(.L_x_139) ;  /* 0x0000000000108947 */ /* 0x001fec0003800000 */
[----:B------:R-:W-:Y:S02]  /*2a30*/  MOV R0, R15 ;  /* 0x0000000f00007202 */ /* 0x000fe40000000f00 */
[----:B------:R-:W-:-:S07]  /*2a40*/  MOV R12, 0x2a60 ;  /* 0x00002a60000c7802 */ /* 0x000fce0000000f00 */
[----:B------:R-:W-:Y:S05]  /*2a50*/  CALL.REL.NOINC `($__internal_2_$__cuda_sm3x_div_rn_noftz_f32_slowpath) ;  /* 0x0000000c005c7944 */ /* 0x000fea0003c00000 */
[----:B------:R-:W-:-:S07]  /*2a60*/  MOV R13, R15 ;  /* 0x0000000f000d7202 */ /* 0x000fce0000000f00 */
.L_x_139:
[----:B------:R-:W-:Y:S05]  /*2a70*/  BSYNC.RECONVERGENT B2 ;  /* 0x0000000000027941 */ /* 0x000fea0003800200 */
.L_x_138:
        /* <DEDUP_REMOVED lines=14> */
.L_x_141:
[----:B------:R-:W-:Y:S05]  /*2b60*/  BSYNC.RECONVERGENT B2 ;  /* 0x0000000000027941 */ /* 0x000fea0003800200 */
.L_x_140:
        /* <DEDUP_REMOVED lines=15> */
.L_x_143:
[----:B------:R-:W-:Y:S05]  /*2c60*/  BSYNC.RECONVERGENT B2 ;  /* 0x0000000000027941 */ /* 0x000fea0003800200 */
.L_x_142:
        /* <DEDUP_REMOVED lines=14> */
.L_x_145:
[----:B------:R-:W-:Y:S05]  /*2d50*/  BSYNC.RECONVERGENT B2 ;  /* 0x0000000000027941 */ /* 0x000fea0003800200 */
.L_x_144:
        /* <DEDUP_REMOVED lines=15> */
.L_x_147:
[----:B------:R-:W-:Y:S05]  /*2e50*/  BSYNC.RECONVERGENT B2 ;  /* 0x0000000000027941 */ /* 0x000fea0003800200 */
.L_x_146:
        /* <DEDUP_REMOVED lines=14> */
.L_x_149:
[----:B------:R-:W-:Y:S05]  /*2f40*/  BSYNC.RECONVERGENT B2 ;  /* 0x0000000000027941 */ /* 0x000fea0003800200 */
.L_x_148:
        /* <DEDUP_REMOVED lines=15> */
.L_x_151:
[----:B------:R-:W-:Y:S05]  /*3040*/  BSYNC.RECONVERGENT B2 ;  /* 0x0000000000027941 */ /* 0x000fea0003800200 */
.L_x_150:
        /* <DEDUP_REMOVED lines=14> */
.L_x_153:
[----:B------:R-:W-:Y:S05]  /*3130*/  BSYNC.RECONVERGENT B2 ;  /* 0x0000000000027941 */ /* 0x000fea0003800200 */
.L_x_152:
[----:B------:R3:W-:Y:S01]  /*3140*/  STG.E desc[UR8][R8.64+0x1c], R15 ;  /* 0x00001c0f08007986 */ /* 0x0007e2000c101908 */
[----:B------:R-:W-:-:S07]  /*3150*/  IADD3 R11, PT, PT, R11, 0x8, RZ ;  /* 0x000000080b0b7810 */ /* 0x000fce0007ffe0ff */
.L_x_137:
[----:B------:R-:W-:-:S13]  /*3160*/  ISETP.NE.AND P0, PT, RZ, UR4, PT ;  /* 0x00000004ff007c0c */ /* 0x000fda000bf05270 */
[----:B------:R-:W-:Y:S05]  /*3170*/  @!P0 EXIT ;  /* 0x000000000000894d */ /* 0x000fea0003800000 */
[----:B------:R-:W4:Y:S01]  /*3180*/  LDCU UR5, c[0x0][0x394] ;  /* 0x00007280ff0577ac */ /* 0x000f220008000800 */
[----:B------:R-:W-:Y:S02]  /*3190*/  UISETP.GE.U32.AND UP0, UPT, UR4, 0x4, UPT ;  /* 0x000000040400788c */ /* 0x000fe4000bf06070 */
[----:B----4-:R-:W-:-:S07]  /*31a0*/  ULOP3.LUT UR5, UR5, 0x3, URZ, 0xc0, !UPT ;  /* 0x0000000305057892 */ /* 0x010fce000f8ec0ff */
[----:B------:R-:W-:Y:S05]  /*31b0*/  BRA.U !UP0, `(.L_x_154) ;  /* 0x0000000508087547 */ /* 0x000fea000b800000 */
[----:B------:R-:W-:-:S05]  /*31c0*/  IMAD.WIDE.U32 R6, R11, 0x4, R6 ;  /* 0x000000040b067825 */ /* 0x000fca00078e0006 */
[----:B-12---:R-:W2:Y:S01]  /*31d0*/  LDG.E R13, desc[UR8][R6.64] ;  /* 0x00000008060d7981 */ /* 0x006ea2000c1e1900 */
[----:B------:R-:W0:Y:S01]  /*31e0*/  MUFU.RCP R0, R3 ;  /* 0x0000000300007308 */ /* 0x000e220000001000 */
[----:B------:R-:W-:Y:S01]  /*31f0*/  BSSY.RECONVERGENT B2, `(.L_x_155) ;  /* 0x000000c000027945 */ /* 0x000fe20003800200 */
[----:B0--3--:R-:W-:-:S04]  /*3200*/  FFMA R9, R0, -R3, 1 ;  /* 0x3f80000000097423 */ /* 0x009fc80000000803 */
[----:B------:R-:W-:Y:S02]  /*3210*/  FFMA R0, R0, R9, R0 ;  /* 0x0000000900007223 */ /* 0x000fe40000000000 */
[----:B--2---:R-:W0:Y:S02]  /*3220*/  FCHK P0, R13, R3 ;  /* 0x000000030d007302 */ /* 0x004e240000000000 */
        /* <DEDUP_REMOVED lines=8> */
.L_x_156:
[----:B------:R-:W-:Y:S05]  /*32b0*/  BSYNC.RECONVERGENT B2 ;  /* 0x0000000000027941 */ /* 0x000fea0003800200 */
.L_x_155:
        /* <DEDUP_REMOVED lines=15> */
.L_x_158:
[----:B------:R-:W-:Y:S05]  /*33b0*/  BSYNC.RECONVERGENT B2 ;  /* 0x0000000000027941 */ /* 0x000fea0003800200 */
.L_x_157:
        /* <DEDUP_REMOVED lines=15> */
.L_x_160:
[----:B------:R-:W-:Y:S05]  /*34b0*/  BSYNC.RECONVERGENT B2 ;  /* 0x0000000000027941 */ /* 0x000fea0003800200 */
.L_x_159:
        /* <DEDUP_REMOVED lines=15> */
.L_x_162:
[----:B------:R-:W-:Y:S05]  /*35b0*/  BSYNC.RECONVERGENT B2 ;  /* 0x0000000000027941 */ /* 0x000fea0003800200 */
.L_x_161:
[----:B------:R4:W-:Y:S01]  /*35c0*/  STG.E desc[UR8][R6.64+0xc], R13 ;  /* 0x00000c0d06007986 */ /* 0x0009e2000c101908 */
[----:B------:R-:W-:-:S07]  /*35d0*/  IADD3 R11, PT, PT, R11, 0x4, RZ ;  /* 0x000000040b0b7810 */ /* 0x000fce0007ffe0ff */
.L_x_154:
[----:B------:R-:W-:-:S13]  /*35e0*/  ISETP.NE.AND P0, PT, RZ, UR5, PT ;  /* 0x00000005ff007c0c */ /* 0x000fda000bf05270 */
[----:B------:R-:W-:Y:S05]  /*35f0*/  @!P0 EXIT ;  /* 0x000000000000894d */ /* 0x000fea0003800000 */
[----:B------:R-:W5:Y:S01]  /*3600*/  LDCU.64 UR6, c[0x0][0x380] ;  /* 0x00007000ff0677ac */ /* 0x000f620008000a00 */
[----:B------:R-:W-:Y:S01]  /*3610*/  IMAD.WIDE.U32 R4, R11, 0x4, R4 ;  /* 0x000000040b047825 */ /* 0x000fe200078e0004 */
[----:B------:R-:W-:Y:S02]  /*3620*/  UIADD3 UR4, UPT, UPT, -UR5, URZ, URZ ;  /* 0x000000ff05047290 */ /* 0x000fe4000fffe1ff */
[----:B-----5:R-:W-:-:S04]  /*3630*/  IADD3 R0, P0, PT, R4, UR6, RZ ;  /* 0x0000000604007c10 */ /* 0x020fc8000ff1e0ff */
[----:B0--3--:R-:W-:-:S09]  /*3640*/  IADD3.X R9, PT, PT, R5, UR7, RZ, P0, !PT ;  /* 0x0000000705097c10 */ /* 0x009fd200087fe4ff */
.L_x_165:
[----:B0-----:R-:W-:Y:S02]  /*3650*/  MOV R4, R0 ;  /* 0x0000000000047202 */ /* 0x001fe40000000f00 */
[----:B------:R-:W-:-:S05]  /*3660*/  MOV R5, R9 ;  /* 0x0000000900057202 */ /* 0x000fca0000000f00 */
[----:B------:R-:W3:Y:S01]  /*3670*/  LDG.E R9, desc[UR8][R4.64] ;  /* 0x0000000804097981 */ /* 0x000ee2000c1e1900 */
[----:B------:R-:W4:Y:S01]  /*3680*/  MUFU.RCP R0, R3 ;  /* 0x0000000300007308 */ /* 0x000f220000001000 */
[----:B------:R-:W-:Y:S01]  /*3690*/  UIADD3 UR4, UPT, UPT, UR4, 0x1, URZ ;  /* 0x0000000104047890 */ /* 0x000fe2000fffe0ff */
[----:B------:R-:W-:Y:S03]  /*36a0*/  BSSY.RECONVERGENT B2, `(.L_x_163) ;  /* 0x000000d000027945 */ /* 0x000fe60003800200 */
[----:B------:R-:W-:Y:S01]  /*36b0*/  UISETP.NE.AND UP0, UPT, UR4, URZ, UPT ;  /* 0x000000ff0400728c */ /* 0x000fe2000bf05270 */
[----:B----4-:R-:W-:-:S04]  /*36c0*/  FFMA R7, R0, -R3, 1 ;  /* 0x3f80000000077423 */ /* 0x010fc80000000803 */
[----:B------:R-:W-:Y:S01]  /*36d0*/  FFMA R0, R0, R7, R0 ;  /* 0x0000000700007223 */ /* 0x000fe20000000000 */
[----:B---3--:R-:W0:Y:S03]  /*36e0*/  FCHK P0, R9, R3 ;  /* 0x0000000309007302 */ /* 0x008e260000000000 */
[----:B------:R-:W-:-:S04]  /*36f0*/  FFMA R2, R0, R9, RZ ;  /* 0x0000000900027223 */ /* 0x000fc800000000ff */
[----:B------:R-:W-:-:S04]  /*3700*/  FFMA R7, R2, -R3, R9 ;  /* 0x8000000302077223 */ /* 0x000fc80000000009 */
[----:B------:R-:W-:Y:S01]  /*3710*/  FFMA R7, R0, R7, R2 ;  /* 0x0000000700077223 */ /* 0x000fe20000000002 */
[----:B0-----:R-:W-:Y:S06]  /*3720*/  @!P0 BRA `(.L_x_164) ;  /* 0x0000000000108947 */ /* 0x001fec0003800000 */
[----:B------:R-:W-:Y:S02]  /*3730*/  MOV R0, R9 ;  /* 0x0000000900007202 */ /* 0x000fe40000000f00 */
[----:B-12---:R-:W-:-:S07]  /*3740*/  MOV R12, 0x3760 ;  /* 0x00003760000c7802 */ /* 0x006fce0000000f00 */
[----:B------:R-:W-:Y:S05]  /*3750*/  CALL.REL.NOINC `($__internal_2_$__cuda_sm3x_div_rn_noftz_f32_slowpath) ;  /* 0x00000000001c7944 */ /* 0x000fea0003c00000 */
[----:B------:R-:W-:-:S07]  /*3760*/  MOV R7, R15 ;  /* 0x0000000f00077202 */ /* 0x000fce0000000f00 */
.L_x_164:
[----:B------:R-:W-:Y:S05]  /*3770*/  BSYNC.RECONVERGENT B2 ;  /* 0x0000000000027941 */ /* 0x000fea0003800200 */
.L_x_163:
[----:B------:R0:W-:Y:S01]  /*3780*/  STG.E desc[UR8][R4.64], R7 ;  /* 0x0000000704007986 */ /* 0x0001e2000c101908 */
[----:B------:R-:W-:-:S04]  /*3790*/  IADD3 R0, P0, PT, R4, 0x4, RZ ;  /* 0x0000000404007810 */ /* 0x000fc80007f1e0ff */
[----:B------:R-:W-:Y:S01]  /*37a0*/  IADD3.X R9, PT, PT, RZ, R5, RZ, P0, !PT ;  /* 0x00000005ff097210 */ /* 0x000fe200007fe4ff */
[----:B------:R-:W-:Y:S08]  /*37b0*/  BRA.U UP0, `(.L_x_165) ;  /* 0xfffffffd00a47547 */ /* 0x000ff0000b83ffff */
[----:B------:R-:W-:Y:S05]  /*37c0*/  EXIT ;  /* 0x000000000000794d */ /* 0x000fea0003800000 */
        .weak           $__internal_2_$__cuda_sm3x_div_rn_noftz_f32_slowpath
        .type           $__internal_2_$__cuda_sm3x_div_rn_noftz_f32_slowpath,@function
        .size           $__internal_2_$__cuda_sm3x_div_rn_noftz_f32_slowpath,(.L_x_180 - $__internal_2_$__cuda_sm3x_div_rn_noftz_f32_slowpath)
$__internal_2_$__cuda_sm3x_div_rn_noftz_f32_slowpath:
[----:B------:R-:W-:Y:S01]  /*37d0*/  SHF.R.U32.HI R13, RZ, 0x17, R3 ;  /* 0x00000017ff0d7819 */ /* 0x000fe20000011603 */
[----:B------:R-:W-:Y:S01]  /*37e0*/  BSSY.RECONVERGENT B0, `(.L_x_166) ;  /* 0x0000063000007945 */ /* 0x000fe20003800200 */
[----:B------:R-:W-:Y:S02]  /*37f0*/  SHF.R.U32.HI R16, RZ, 0x17, R0 ;  /* 0x00000017ff107819 */ /* 0x000fe40000011600 */
[----:B------:R-:W-:Y:S02]  /*3800*/  LOP3.LUT R13, R13, 0xff, RZ, 0xc0, !PT ;  /* 0x000000ff0d0d7812 */ /* 0x000fe400078ec0ff */
[----:B------:R-:W-:Y:S02]  /*3810*/  LOP3.LUT R16, R16, 0xff, RZ, 0xc0, !PT ;  /* 0x000000ff10107812 */ /* 0x000fe400078ec0ff */
[----:B------:R-:W-:Y:S02]  /*3820*/  IADD3 R18, PT, PT, R13, -0x1, RZ ;  /* 0xffffffff0d127810 */ /* 0x000fe40007ffe0ff */
[----:B------:R-:W-:-:S02]  /*3830*/  IADD3 R17, PT, PT, R16, -0x1, RZ ;  /* 0xffffffff10117810 */ /* 0x000fc40007ffe0ff */
[----:B------:R-:W-:Y:S02]  /*3840*/  ISETP.GT.U32.AND P0, PT, R18, 0xfd, PT ;  /* 0x000000fd1200780c */ /* 0x000fe40003f04070 */
[----:B------:R-:W-:Y:S02]  /*3850*/  MOV R15, R3 ;  /* 0x00000003000f7202 */ /* 0x000fe40000000f00 */
[----:B------:R-:W-:-:S13]  /*3860*/  ISETP.GT.U32.OR P0, PT, R17, 0xfd, P0 ;  /* 0x000000fd1100780c */ /* 0x000fda0000704470 */
[----:B------:R-:W-:Y:S01]  /*3870*/  @!P0 MOV R14, RZ ;  /* 0x000000ff000e8202 */ /* 0x000fe20000000f00 */
        /* <DEDUP_REMOVED lines=20> */
[----:B------:R-:W-:Y:S01]  /*39c0*/  @!P0 FFMA R0, R0, 1.84467440737095516160e+19, RZ ;  /* 0x5f80000000008823 */ /* 0x000fe200000000ff */
[----:B------:R-:W-:Y:S01]  /*39d0*/  @!P0 MOV R14, 0xffffffc0 ;  /* 0xffffffc0000e8802 */ /* 0x000fe20000000f00 */
[----:B------:R-:W-:-:S03]  /*39e0*/  @!P1 FFMA R15, R3, 1.84467440737095516160e+19, RZ ;  /* 0x5f800000030f9823 */ /* 0x000fc600000000ff */
[----:B------:R-:W-:-:S07]  /*39f0*/  @!P1 IADD3 R14, PT, PT, R14, 0x40, RZ ;  /* 0x000000400e0e9810 */ /* 0x000fce0007ffe0ff */
.L_x_167:
[----:B------:R-:W-:Y:S01]  /*3a00*/  LEA R18, R13, 0xc0800000, 0x17 ;  /* 0xc08000000d127811 */ /* 0x000fe200078eb8ff */
[----:B------:R-:W-:Y:S01]  /*3a10*/  BSSY.RECONVERGENT B1, `(.L_x_172) ;  /* 0x0000036000017945 */ /* 0x000fe20003800200 */
[----:B------:R-:W-:Y:S02]  /*3a20*/  IADD3 R16, PT, PT, R16, -0x7f, RZ ;  /* 0xffffff8110107810 */ /* 0x000fe40007ffe0ff */
[----:B------:R-:W-:-:S03]  /*3a30*/  IADD3 R19, PT, PT, -R18, R15, RZ ;  /* 0x0000000f12137210 */ /* 0x000fc60007ffe1ff */
[C---:B------:R-:W-:Y:S01]  /*3a40*/  IMAD R0, R16.reuse, -0x800000, R0 ;  /* 0xff80000010007824 */ /* 0x040fe200078e0200 */
        /* <DEDUP_REMOVED lines=12> */
[----:B------:R-:W-:-:S04]  /*3b10*/  LOP3.LUT R13, R13, 0xff, RZ, 0xc0, !PT ;  /* 0x000000ff0d0d7812 */ /* 0x000fc800078ec0ff */
[----:B------:R-:W-:-:S04]  /*3b20*/  IADD3 R13, PT, PT, R13, R19, RZ ;  /* 0x000000130d0d7210 */ /* 0x000fc80007ffe0ff */
        /* <DEDUP_REMOVED lines=16> */
[----:B------:R-:W-:Y:S02]  /*3c30*/  IADD3 R17, PT, PT, R13, 0x20, RZ ;  /* 0x000000200d117810 */ /* 0x000fe40007ffe0ff */
[----:B------:R-:W-:-:S02]  /*3c40*/  LOP3.LUT R16, R16, 0x800000, RZ, 0xfc, !PT ;  /* 0x0080000010107812 */ /* 0x000fc400078efcff */
[----:B------:R-:W-:Y:S02]  /*3c50*/  IADD3 R13, PT, PT, -R13, RZ, RZ ;  /* 0x000000ff0d0d7210 */ /* 0x000fe40007ffe1ff */
[----:B------:R-:W-:Y:S02]  /*3c60*/  SHF.L.U32 R17, R16, R17, RZ ;  /* 0x0000001110117219 */ /* 0x000fe400000006ff */
[----:B------:R-:W-:Y:S02]  /*3c70*/  FSETP.NEU.FTZ.AND P0, PT, R14, R15, PT ;  /* 0x0000000f0e00720b */ /* 0x000fe40003f1d000 */
[----:B------:R-:W-:Y:S02]  /*3c80*/  SEL R13, R13, RZ, P3 ;  /* 0x000000ff0d0d7207 */ /* 0x000fe40001800000 */
[----:B------:R-:W-:Y:S02]  /*3c90*/  ISETP.NE.AND P1, PT, R17, RZ, P1 ;  /* 0x000000ff1100720c */ /* 0x000fe40000f25270 */
[----:B------:R-:W-:-:S02]  /*3ca0*/  SHF.R.U32.HI R13, RZ, R13, R16 ;  /* 0x0000000dff0d7219 */ /* 0x000fc40000011610 */
[----:B------:R-:W-:Y:S02]  /*3cb0*/  PLOP3.LUT P0, PT, P0, P1, PT, 0xf8, 0x8f ;  /* 0x00000000008f781c */ /* 0x000fe40000703f70 */
[----:B------:R-:W-:Y:S02]  /*3cc0*/  SHF.R.U32.HI R15, RZ, 0x1, R13 ;  /* 0x00000001ff0f7819 */ /* 0x000fe4000001160d */
[----:B------:R-:W-:-:S04]  /*3cd0*/  SEL R14, RZ, 0x1, !P0 ;  /* 0x00000001ff0e7807 */ /* 0x000fc80004000000 */
[----:B------:R-:W-:-:S04]  /*3ce0*/  LOP3.LUT R14, R14, 0x1, R15, 0xf8, !PT ;  /* 0x000000010e0e7812 */ /* 0x000fc800078ef80f */
[----:B------:R-:W-:-:S04]  /*3cf0*/  LOP3.LUT R14, R14, R13, RZ, 0xc0, !PT ;  /* 0x0000000d0e0e7212 */ /* 0x000fc800078ec0ff */
[----:B------:R-:W-:-:S04]  /*3d00*/  IADD3 R15, PT, PT, R15, R14, RZ ;  /* 0x0000000e0f0f7210 */ /* 0x000fc80007ffe0ff */
[----:B------:R-:W-:Y:S01]  /*3d10*/  LOP3.LUT R0, R15, R0, RZ, 0xfc, !PT ;  /* 0x000000000f007212 */ /* 0x000fe200078efcff */
[----:B------:R-:W-:Y:S06]  /*3d20*/  BRA `(.L_x_175) ;  /* 0x0000000000107947 */ /* 0x000fec0003800000 */
.L_x_174:
[----:B------:R-:W-:-:S04]  /*3d30*/  LOP3.LUT R0, R0, 0x80000000, RZ, 0xc0, !PT ;  /* 0x8000000000007812 */ /* 0x000fc800078ec0ff */
[----:B------:R-:W-:Y:S01]  /*3d40*/  LOP3.LUT R0, R0, 0x7f800000, RZ, 0xfc, !PT ;  /* 0x7f80000000007812 */ /* 0x000fe200078efcff */
[----:B------:R-:W-:Y:S06]  /*3d50*/  BRA `(.L_x_175) ;  /* 0x0000000000047947 */ /* 0x000fec0003800000 */
.L_x_173:
[----:B------:R-:W-:-:S07]  /*3d60*/  LEA R0, R19, R0, 0x17 ;  /* 0x0000000013007211 */ /* 0x000fce00078eb8ff */
.L_x_175:
[----:B------:R-:W-:Y:S05]  /*3d70*/  BSYNC.RECONVERGENT B1 ;  /* 0x0000000000017941 */ /* 0x000fea0003800200 */
.L_x_172:
[----:B------:R-:W-:Y:S05]  /*3d80*/  BRA `(.L_x_176) ;  /* 0x0000000000207947 */ /* 0x000fea0003800000 */
.L_x_171:
[----:B------:R-:W-:-:S04]  /*3d90*/  LOP3.LUT R0, R15, 0x80000000, R0, 0x48, !PT ;  /* 0x800000000f007812 */ /* 0x000fc800078e4800 */
[----:B------:R-:W-:Y:S01]  /*3da0*/  LOP3.LUT R0, R0, 0x7f800000, RZ, 0xfc, !PT ;  /* 0x7f80000000007812 */ /* 0x000fe200078efcff */
[----:B------:R-:W-:Y:S06]  /*3db0*/  BRA `(.L_x_176) ;  /* 0x0000000000147947 */ /* 0x000fec0003800000 */
.L_x_170:
[----:B------:R-:W-:Y:S01]  /*3dc0*/  LOP3.LUT R0, R15, 0x80000000, R0, 0x48, !PT ;  /* 0x800000000f007812 */ /* 0x000fe200078e4800 */
[----:B------:R-:W-:Y:S06]  /*3dd0*/  BRA `(.L_x_176) ;  /* 0x00000000000c7947 */ /* 0x000fec0003800000 */
.L_x_169:
[----:B------:R-:W0:Y:S01]  /*3de0*/  MUFU.RSQ R0, -QNAN ;  /* 0xffc0000000007908 */ /* 0x000e220000001400 */
[----:B------:R-:W-:Y:S05]  /*3df0*/  BRA `(.L_x_176) ;  /* 0x0000000000047947 */ /* 0x000fea0003800000 */
.L_x_168:
[----:B------:R-:W-:-:S07]  /*3e00*/  FADD.FTZ R0, R0, R3 ;  /* 0x0000000300007221 */ /* 0x000fce0000010000 */
.L_x_176:
[----:B------:R-:W-:Y:S05]  /*3e10*/  BSYNC.RECONVERGENT B0 ;  /* 0x0000000000007941 */ /* 0x000fea0003800200 */
.L_x_166:
[----:B------:R-:W-:Y:S01]  /*3e20*/  HFMA2 R13, -RZ, RZ, 0, 0 ;  /* 0x00000000ff0d7431 */ /* 0x000fe200000001ff */
[----:B0-----:R-:W-:-:S03]  /*3e30*/  MOV R15, R0 ;  /* 0x00000000000f7202 */ /* 0x001fc60000000f00 */
[----:B------:R-:W-:Y:S05]  /*3e40*/  RET.REL.NODEC R12 `(_Z15softmax_kernel1PfS_ii) ;  /* 0xffffffc00c6c7950 */ /* 0x000fea0003c3ffff */
.L_x_177:
        /* <DEDUP_REMOVED lines=11> */
.L_x_180:


//--------------------- .nv.shared._Z15softmax_kernel3PfS_ii --------------------------
	.section	.nv.shared._Z15softmax_kernel3PfS_ii,"aw",@nobits
	.sectionflags	@""
	.align	16
	.zero		1024


//--------------------- .nv.shared.reserved.0     --------------------------
	.section	.nv.shared.reserved.0,"aw",@nobits
	.weak		__nv_reservedSMEM_offset_0_alias
	.size		__nv_reservedSMEM_offset_0_alias, 0, 64
	.other		__nv_reservedSMEM_offset_0_alias,@"STO_CUDA_RESERVED_SHARED STV_DEFAULT"
__nv_reservedSMEM_offset_0_alias:
	.zero		0
	.zero		64


//--------------------- .nv.shared._Z15softmax_kernel2PfS_ii --------------------------
	.section	.nv.shared._Z15softmax_kernel2PfS_ii,"aw",@nobits
	.sectionflags	@""
	.align	16
	.zero		1024


//--------------------- .nv.shared._Z15softmax_kernel1PfS_ii --------------------------
	.section	.nv.shared._Z15softmax_kernel1PfS_ii,"aw",@nobits
	.sectionflags	@""
	.align	16
	.zero		1024


//--------------------- .nv.constant0._Z15softmax_kernel3PfS_ii --------------------------
	.section	.nv.constant0._Z15softmax_kernel3PfS_ii,"a",@progbits
	.sectionflags	@""
	.align	4
.nv.constant0._Z15softmax_kernel3PfS_ii:
	.zero		920


//--------------------- .nv.constant0._Z15softmax_kernel2PfS_ii --------------------------
	.section	.nv.constant0._Z15softmax_kernel2PfS_ii,"a",@progbits
	.sectionflags	@""
	.align	4
.nv.constant0._Z15softmax_kernel2PfS_ii:
	.zero		920


//--------------------- .nv.constant0._Z15softmax_kernel1PfS_ii --------------------------
	.section	.nv.constant0._Z15softmax_kernel1PfS_ii,"a",@progbits
	.sectionflags	@""
	.align	4
.nv.constant0._Z15softmax_kernel1PfS_ii:
	.zero		920


//--------------------- SYMBOLS --------------------------

	.type		.nv.reservedSmem.offset0,@object
	.size		.nv.reservedSmem.offset0,0x4
	.type		.nv.reservedSmem.cap,@object
	.size		.nv.reservedSmem.cap,0x4
